//
// Generated by NVIDIA NVVM Compiler
//
// Compiler Build ID: CL-36424714
// Cuda compilation tools, release 13.0, V13.0.88
// Based on NVVM 20.0.0
//

.version 9.0
.target sm_100
.address_size 64

	// .globl	_Z11find_primesPiS_i
.extern .shared .align 16 .b8 shared[];

.visible .entry _Z11find_primesPiS_i(
	.param .u64 .ptr .align 1 _Z11find_primesPiS_i_param_0,
	.param .u64 .ptr .align 1 _Z11find_primesPiS_i_param_1,
	.param .u32 _Z11find_primesPiS_i_param_2
)
{
	.reg .pred 	%p<7>;
	.reg .b32 	%r<15>;
	.reg .b64 	%rd<7>;

	ld.param.u64 	%rd1, [_Z11find_primesPiS_i_param_0];
	ld.param.u64 	%rd2, [_Z11find_primesPiS_i_param_1];
	ld.param.u32 	%r4, [_Z11find_primesPiS_i_param_2];
	mov.u32 	%r5, %ctaid.x;
	mov.u32 	%r6, %ntid.x;
	mov.u32 	%r7, %tid.x;
	mad.lo.s32 	%r1, %r5, %r6, %r7;
	setp.ge.s32 	%p1, %r1, %r4;
	setp.lt.s32 	%p2, %r1, 2;
	or.pred  	%p3, %p2, %p1;
	@%p3 bra 	$L__BB0_6;
	setp.lt.u32 	%p4, %r1, 4;
	@%p4 bra 	$L__BB0_5;
	mov.b32 	%r14, 2;
	bra.uni 	$L__BB0_4;
$L__BB0_3:
	add.s32 	%r2, %r14, 1;
	mad.lo.s32 	%r10, %r14, %r14, %r14;
	add.s32 	%r11, %r10, %r2;
	setp.gt.s32 	%p6, %r11, %r1;
	mov.u32 	%r14, %r2;
	@%p6 bra 	$L__BB0_5;
$L__BB0_4:
	rem.u32 	%r9, %r1, %r14;
	setp.eq.s32 	%p5, %r9, 0;
	@%p5 bra 	$L__BB0_6;
	bra.uni 	$L__BB0_3;
$L__BB0_5:
	cvta.to.global.u64 	%rd3, %rd2;
	atom.global.add.u32 	%r12, [%rd3], 1;
	atom.global.add.u32 	%r13, [%rd3], -1;
	cvta.to.global.u64 	%rd4, %rd1;
	mul.wide.s32 	%rd5, %r13, 4;
	add.s64 	%rd6, %rd4, %rd5;
	st.global.u32 	[%rd6], %r1;
$L__BB0_6:
	ret;

}
	// .globl	_Z11markov_stepPiS_i
.visible .entry _Z11markov_stepPiS_i(
	.param .u64 .ptr .align 1 _Z11markov_stepPiS_i_param_0,
	.param .u64 .ptr .align 1 _Z11markov_stepPiS_i_param_1,
	.param .u32 _Z11markov_stepPiS_i_param_2
)
{
	.reg .pred 	%p<2>;
	.reg .b32 	%r<15>;
	.reg .b64 	%rd<8>;

	ld.param.u64 	%rd1, [_Z11markov_stepPiS_i_param_0];
	ld.param.u64 	%rd2, [_Z11markov_stepPiS_i_param_1];
	ld.param.u32 	%r2, [_Z11markov_stepPiS_i_param_2];
	mov.u32 	%r3, %ctaid.x;
	mov.u32 	%r4, %ntid.x;
	mov.u32 	%r5, %tid.x;
	mad.lo.s32 	%r1, %r3, %r4, %r5;
	setp.ge.s32 	%p1, %r1, %r2;
	@%p1 bra 	$L__BB1_2;
	cvta.to.global.u64 	%rd3, %rd1;
	cvta.to.global.u64 	%rd4, %rd2;
	mul.wide.s32 	%rd5, %r1, 4;
	add.s64 	%rd6, %rd3, %rd5;
	ld.global.u32 	%r6, [%rd6];
	mad.lo.s32 	%r7, %r6, 23, 457;
	mul.hi.s32 	%r8, %r7, -2115558717;
	add.s32 	%r9, %r8, %r7;
	shr.u32 	%r10, %r9, 31;
	shr.s32 	%r11, %r9, 9;
	add.s32 	%r12, %r11, %r10;
	mul.lo.s32 	%r13, %r12, 1009;
	sub.s32 	%r14, %r7, %r13;
	add.s64 	%rd7, %rd4, %rd5;
	st.global.u32 	[%rd7], %r14;
$L__BB1_2:
	ret;

}
	// .globl	_Z7permutePii
.visible .entry _Z7permutePii(
	.param .u64 .ptr .align 1 _Z7permutePii_param_0,
	.param .u32 _Z7permutePii_param_1
)
{
	.reg .pred 	%p<2>;
	.reg .b32 	%r<15>;
	.reg .b64 	%rd<7>;

	ld.param.u64 	%rd1, [_Z7permutePii_param_0];
	ld.param.u32 	%r2, [_Z7permutePii_param_1];
	mov.u32 	%r3, %ctaid.x;
	mov.u32 	%r4, %ntid.x;
	mov.u32 	%r5, %tid.x;
	mad.lo.s32 	%r1, %r3, %r4, %r5;
	setp.le.s32 	%p1, %r2, %r1;
	@%p1 bra 	$L__BB2_2;
	cvta.to.global.u64 	%rd2, %rd1;
	mov.u32 	%r6, %ctaid.y;
	mov.u32 	%r7, %ntid.y;
	mov.u32 	%r8, %tid.y;
	mad.lo.s32 	%r9, %r6, %r7, %r8;
	sub.s32 	%r10, %r2, %r1;
	rem.u32 	%r11, %r9, %r10;
	mul.wide.s32 	%rd3, %r1, 4;
	add.s64 	%rd4, %rd2, %rd3;
	ld.global.u32 	%r12, [%rd4];
	shl.b32 	%r13, %r11, 2;
	cvt.u64.u32 	%rd5, %r13;
	add.s64 	%rd6, %rd4, %rd5;
	ld.global.u32 	%r14, [%rd6];
	st.global.u32 	[%rd4], %r14;
	st.global.u32 	[%rd6], %r12;
$L__BB2_2:
	ret;

}
	// .globl	_Z22generate_random_primesPiS_i
.visible .entry _Z22generate_random_primesPiS_i(
	.param .u64 .ptr .align 1 _Z22generate_random_primesPiS_i_param_0,
	.param .u64 .ptr .align 1 _Z22generate_random_primesPiS_i_param_1,
	.param .u32 _Z22generate_random_primesPiS_i_param_2
)
{
	.reg .pred 	%p<6>;
	.reg .b32 	%r<19>;
	.reg .b64 	%rd<7>;

	ld.param.u64 	%rd1, [_Z22generate_random_primesPiS_i_param_0];
	ld.param.u64 	%rd2, [_Z22generate_random_primesPiS_i_param_1];
	ld.param.u32 	%r5, [_Z22generate_random_primesPiS_i_param_2];
	mov.u32 	%r6, %ctaid.x;
	mov.u32 	%r7, %ntid.x;
	mov.u32 	%r8, %tid.x;
	mad.lo.s32 	%r1, %r6, %r7, %r8;
	setp.ge.s32 	%p1, %r1, %r5;
	@%p1 bra 	$L__BB3_7;
	mul.lo.s32 	%r9, %r1, 31;
	mov.u32 	%r10, %tid.y;
	mad.lo.s32 	%r11, %r10, 17, %r9;
	add.s32 	%r2, %r11, 2;
	setp.lt.s32 	%p2, %r2, 2;
	@%p2 bra 	$L__BB3_7;
	setp.lt.u32 	%p3, %r2, 4;
	@%p3 bra 	$L__BB3_6;
	mov.b32 	%r18, 2;
	bra.uni 	$L__BB3_5;
$L__BB3_4:
	add.s32 	%r3, %r18, 1;
	mad.lo.s32 	%r14, %r18, %r18, %r18;
	add.s32 	%r15, %r14, %r3;
	setp.gt.s32 	%p5, %r15, %r2;
	mov.u32 	%r18, %r3;
	@%p5 bra 	$L__BB3_6;
$L__BB3_5:
	rem.u32 	%r13, %r2, %r18;
	setp.eq.s32 	%p4, %r13, 0;
	@%p4 bra 	$L__BB3_7;
	bra.uni 	$L__BB3_4;
$L__BB3_6:
	cvta.to.global.u64 	%rd3, %rd2;
	atom.global.add.u32 	%r16, [%rd3], 1;
	atom.global.add.u32 	%r17, [%rd3], -1;
	cvta.to.global.u64 	%rd4, %rd1;
	mul.wide.s32 	%rd5, %r17, 4;
	add.s64 	%rd6, %rd4, %rd5;
	st.global.u32 	[%rd6], %r2;
$L__BB3_7:
	ret;

}
	// .globl	_Z13filter_primesPiS_S_i
.visible .entry _Z13filter_primesPiS_S_i(
	.param .u64 .ptr .align 1 _Z13filter_primesPiS_S_i_param_0,
	.param .u64 .ptr .align 1 _Z13filter_primesPiS_S_i_param_1,
	.param .u64 .ptr .align 1 _Z13filter_primesPiS_S_i_param_2,
	.param .u32 _Z13filter_primesPiS_S_i_param_3
)
{
	.reg .pred 	%p<6>;
	.reg .b32 	%r<17>;
	.reg .b64 	%rd<11>;

	ld.param.u64 	%rd2, [_Z13filter_primesPiS_S_i_param_0];
	ld.param.u64 	%rd3, [_Z13filter_primesPiS_S_i_param_1];
	ld.param.u64 	%rd4, [_Z13filter_primesPiS_S_i_param_2];
	ld.param.u32 	%r5, [_Z13filter_primesPiS_S_i_param_3];
	mov.u32 	%r6, %ctaid.x;
	mov.u32 	%r7, %ntid.x;
	mov.u32 	%r8, %tid.x;
	mad.lo.s32 	%r1, %r6, %r7, %r8;
	setp.ge.s32 	%p1, %r1, %r5;
	@%p1 bra 	$L__BB4_7;
	cvta.to.global.u64 	%rd5, %rd2;
	mul.wide.s32 	%rd6, %r1, 4;
	add.s64 	%rd1, %rd5, %rd6;
	ld.global.u32 	%r2, [%rd1];
	setp.lt.s32 	%p2, %r2, 2;
	@%p2 bra 	$L__BB4_7;
	setp.lt.u32 	%p3, %r2, 4;
	@%p3 bra 	$L__BB4_6;
	mov.b32 	%r16, 2;
	bra.uni 	$L__BB4_5;
$L__BB4_4:
	add.s32 	%r3, %r16, 1;
	mad.lo.s32 	%r11, %r16, %r16, %r16;
	add.s32 	%r12, %r11, %r3;
	setp.gt.s32 	%p5, %r12, %r2;
	mov.u32 	%r16, %r3;
	@%p5 bra 	$L__BB4_6;
$L__BB4_5:
	rem.u32 	%r10, %r2, %r16;
	setp.eq.s32 	%p4, %r10, 0;
	@%p4 bra 	$L__BB4_7;
	bra.uni 	$L__BB4_4;
$L__BB4_6:
	cvta.to.global.u64 	%rd7, %rd4;
	atom.global.add.u32 	%r13, [%rd7], 1;
	ld.global.u32 	%r14, [%rd1];
	atom.global.add.u32 	%r15, [%rd7], -1;
	cvta.to.global.u64 	%rd8, %rd3;
	mul.wide.s32 	%rd9, %r15, 4;
	add.s64 	%rd10, %rd8, %rd9;
	st.global.u32 	[%rd10], %r14;
$L__BB4_7:
	ret;

}
	// .globl	_Z16transform_primesPiS_i
.visible .entry _Z16transform_primesPiS_i(
	.param .u64 .ptr .align 1 _Z16transform_primesPiS_i_param_0,
	.param .u64 .ptr .align 1 _Z16transform_primesPiS_i_param_1,
	.param .u32 _Z16transform_primesPiS_i_param_2
)
{
	.reg .pred 	%p<2>;
	.reg .b32 	%r<8>;
	.reg .b64 	%rd<8>;

	ld.param.u64 	%rd1, [_Z16transform_primesPiS_i_param_0];
	ld.param.u64 	%rd2, [_Z16transform_primesPiS_i_param_1];
	ld.param.u32 	%r2, [_Z16transform_primesPiS_i_param_2];
	mov.u32 	%r3, %ctaid.x;
	mov.u32 	%r4, %ntid.x;
	mov.u32 	%r5, %tid.x;
	mad.lo.s32 	%r1, %r3, %r4, %r5;
	setp.ge.s32 	%p1, %r1, %r2;
	@%p1 bra 	$L__BB5_2;
	cvta.to.global.u64 	%rd3, %rd1;
	cvta.to.global.u64 	%rd4, %rd2;
	mul.wide.s32 	%rd5, %r1, 4;
	add.s64 	%rd6, %rd3, %rd5;
	ld.global.u32 	%r6, [%rd6];
	mad.lo.s32 	%r7, %r6, 37, 123;
	add.s64 	%rd7, %rd4, %rd5;
	st.global.u32 	[%rd7], %r7;
$L__BB5_2:
	ret;

}
	// .globl	_Z13reduce_primesPiS_i
.visible .entry _Z13reduce_primesPiS_i(
	.param .u64 .ptr .align 1 _Z13reduce_primesPiS_i_param_0,
	.param .u64 .ptr .align 1 _Z13reduce_primesPiS_i_param_1,
	.param .u32 _Z13reduce_primesPiS_i_param_2
)
{
	.reg .pred 	%p<6>;
	.reg .b32 	%r<21>;
	.reg .b64 	%rd<7>;

	ld.param.u64 	%rd1, [_Z13reduce_primesPiS_i_param_0];
	ld.param.u64 	%rd2, [_Z13reduce_primesPiS_i_param_1];
	ld.param.u32 	%r7, [_Z13reduce_primesPiS_i_param_2];
	mov.u32 	%r8, %ctaid.x;
	mov.u32 	%r20, %ntid.x;
	mov.u32 	%r2, %tid.x;
	mad.lo.s32 	%r3, %r8, %r20, %r2;
	setp.ge.s32 	%p1, %r3, %r7;
	shl.b32 	%r9, %r2, 2;
	mov.u32 	%r10, shared;
	add.s32 	%r4, %r10, %r9;
	@%p1 bra 	$L__BB6_2;
	cvta.to.global.u64 	%rd3, %rd1;
	mul.wide.s32 	%rd4, %r3, 4;
	add.s64 	%rd5, %rd3, %rd4;
	ld.global.u32 	%r12, [%rd5];
	st.shared.u32 	[%r4], %r12;
	bra.uni 	$L__BB6_3;
$L__BB6_2:
	mov.b32 	%r11, 0;
	st.shared.u32 	[%r4], %r11;
$L__BB6_3:
	bar.sync 	0;
	setp.lt.u32 	%p2, %r20, 2;
	@%p2 bra 	$L__BB6_7;
$L__BB6_4:
	shr.u32 	%r6, %r20, 1;
	setp.ge.u32 	%p3, %r2, %r6;
	@%p3 bra 	$L__BB6_6;
	shl.b32 	%r13, %r6, 2;
	add.s32 	%r14, %r4, %r13;
	ld.shared.u32 	%r15, [%r14];
	ld.shared.u32 	%r16, [%r4];
	add.s32 	%r17, %r16, %r15;
	st.shared.u32 	[%r4], %r17;
$L__BB6_6:
	bar.sync 	0;
	setp.gt.u32 	%p4, %r20, 3;
	mov.u32 	%r20, %r6;
	@%p4 bra 	$L__BB6_4;
$L__BB6_7:
	setp.ne.s32 	%p5, %r2, 0;
	@%p5 bra 	$L__BB6_9;
	ld.shared.u32 	%r18, [shared];
	cvta.to.global.u64 	%rd6, %rd2;
	atom.global.add.u32 	%r19, [%rd6], %r18;
$L__BB6_9:
	ret;

}
	// .globl	_Z11sort_primesPii
.visible .entry _Z11sort_primesPii(
	.param .u64 .ptr .align 1 _Z11sort_primesPii_param_0,
	.param .u32 _Z11sort_primesPii_param_1
)
{
	.reg .pred 	%p<5>;
	.reg .b32 	%r<13>;
	.reg .b64 	%rd<7>;

	ld.param.u64 	%rd3, [_Z11sort_primesPii_param_0];
	ld.param.u32 	%r6, [_Z11sort_primesPii_param_1];
	setp.lt.s32 	%p1, %r6, 2;
	@%p1 bra 	$L__BB7_6;
	cvta.to.global.u64 	%rd4, %rd3;
	mov.u32 	%r7, %ctaid.x;
	mov.u32 	%r8, %ntid.x;
	mov.u32 	%r9, %tid.x;
	mad.lo.s32 	%r1, %r7, %r8, %r9;
	mul.wide.s32 	%rd5, %r1, 4;
	add.s64 	%rd1, %rd4, %rd5;
	mov.u32 	%r12, %r6;
$L__BB7_2:
	mov.u32 	%r2, %r12;
	shr.u32 	%r12, %r2, 1;
	bar.sync 	0;
	sub.s32 	%r10, %r6, %r12;
	setp.ge.s32 	%p2, %r1, %r10;
	@%p2 bra 	$L__BB7_5;
	ld.global.u32 	%r4, [%rd1];
	shl.b32 	%r11, %r12, 2;
	cvt.u64.u32 	%rd6, %r11;
	add.s64 	%rd2, %rd1, %rd6;
	ld.global.u32 	%r5, [%rd2];
	setp.le.s32 	%p3, %r4, %r5;
	@%p3 bra 	$L__BB7_5;
	st.global.u32 	[%rd1], %r5;
	st.global.u32 	[%rd2], %r4;
$L__BB7_5:
	setp.gt.u32 	%p4, %r2, 3;
	@%p4 bra 	$L__BB7_2;
$L__BB7_6:
	ret;

}
	// .globl	_Z14shuffle_primesPii
.visible .entry _Z14shuffle_primesPii(
	.param .u64 .ptr .align 1 _Z14shuffle_primesPii_param_0,
	.param .u32 _Z14shuffle_primesPii_param_1
)
{
	.reg .pred 	%p<2>;
	.reg .b32 	%r<15>;
	.reg .b64 	%rd<7>;

	ld.param.u64 	%rd1, [_Z14shuffle_primesPii_param_0];
	ld.param.u32 	%r2, [_Z14shuffle_primesPii_param_1];
	mov.u32 	%r3, %ctaid.x;
	mov.u32 	%r4, %ntid.x;
	mov.u32 	%r5, %tid.x;
	mad.lo.s32 	%r1, %r3, %r4, %r5;
	setp.le.s32 	%p1, %r2, %r1;
	@%p1 bra 	$L__BB8_2;
	cvta.to.global.u64 	%rd2, %rd1;
	mov.u32 	%r6, %ctaid.y;
	mov.u32 	%r7, %ntid.y;
	mov.u32 	%r8, %tid.y;
	mad.lo.s32 	%r9, %r6, %r7, %r8;
	sub.s32 	%r10, %r2, %r1;
	rem.u32 	%r11, %r9, %r10;
	mul.wide.s32 	%rd3, %r1, 4;
	add.s64 	%rd4, %rd2, %rd3;
	ld.global.u32 	%r12, [%rd4];
	shl.b32 	%r13, %r11, 2;
	cvt.u64.u32 	%rd5, %r13;
	add.s64 	%rd6, %rd4, %rd5;
	ld.global.u32 	%r14, [%rd6];
	st.global.u32 	[%rd4], %r14;
	st.global.u32 	[%rd6], %r12;
$L__BB8_2:
	ret;

}
	// .globl	_Z12merge_primesPiS_S_ii
.visible .entry _Z12merge_primesPiS_S_ii(
	.param .u64 .ptr .align 1 _Z12merge_primesPiS_S_ii_param_0,
	.param .u64 .ptr .align 1 _Z12merge_primesPiS_S_ii_param_1,
	.param .u64 .ptr .align 1 _Z12merge_primesPiS_S_ii_param_2,
	.param .u32 _Z12merge_primesPiS_S_ii_param_3,
	.param .u32 _Z12merge_primesPiS_S_ii_param_4
)
{
	.reg .pred 	%p<3>;
	.reg .b32 	%r<10>;
	.reg .b64 	%rd<14>;

	ld.param.u64 	%rd2, [_Z12merge_primesPiS_S_ii_param_0];
	ld.param.u64 	%rd3, [_Z12merge_primesPiS_S_ii_param_1];
	ld.param.u64 	%rd4, [_Z12merge_primesPiS_S_ii_param_2];
	ld.param.u32 	%r2, [_Z12merge_primesPiS_S_ii_param_3];
	ld.param.u32 	%r3, [_Z12merge_primesPiS_S_ii_param_4];
	cvta.to.global.u64 	%rd1, %rd4;
	mov.u32 	%r4, %ctaid.x;
	mov.u32 	%r5, %ntid.x;
	mov.u32 	%r6, %tid.x;
	mad.lo.s32 	%r1, %r4, %r5, %r6;
	setp.ge.s32 	%p1, %r1, %r2;
	@%p1 bra 	$L__BB9_2;
	cvta.to.global.u64 	%rd5, %rd2;
	mul.wide.s32 	%rd6, %r1, 4;
	add.s64 	%rd7, %rd5, %rd6;
	ld.global.u32 	%r7, [%rd7];
	add.s64 	%rd8, %rd1, %rd6;
	st.global.u32 	[%rd8], %r7;
$L__BB9_2:
	setp.ge.s32 	%p2, %r1, %r3;
	@%p2 bra 	$L__BB9_4;
	cvta.to.global.u64 	%rd9, %rd3;
	mul.wide.s32 	%rd10, %r1, 4;
	add.s64 	%rd11, %rd9, %rd10;
	ld.global.u32 	%r8, [%rd11];
	add.s32 	%r9, %r2, %r1;
	mul.wide.s32 	%rd12, %r9, 4;
	add.s64 	%rd13, %rd1, %rd12;
	st.global.u32 	[%rd13], %r8;
$L__BB9_4:
	ret;

}
	// .globl	_Z12sieve_primesPiS_i
.visible .entry _Z12sieve_primesPiS_i(
	.param .u64 .ptr .align 1 _Z12sieve_primesPiS_i_param_0,
	.param .u64 .ptr .align 1 _Z12sieve_primesPiS_i_param_1,
	.param .u32 _Z12sieve_primesPiS_i_param_2
)
{
	.reg .pred 	%p<8>;
	.reg .b32 	%r<16>;
	.reg .b64 	%rd<9>;

	ld.param.u64 	%rd2, [_Z12sieve_primesPiS_i_param_1];
	ld.param.u32 	%r7, [_Z12sieve_primesPiS_i_param_2];
	cvta.to.global.u64 	%rd1, %rd2;
	mov.u32 	%r8, %ctaid.x;
	mov.u32 	%r9, %ntid.x;
	mov.u32 	%r10, %tid.x;
	mad.lo.s32 	%r14, %r8, %r9, %r10;
	setp.ge.s32 	%p1, %r14, %r7;
	@%p1 bra 	$L__BB10_2;
	mul.wide.s32 	%rd3, %r14, 4;
	add.s64 	%rd4, %rd1, %rd3;
	mov.b32 	%r11, 1;
	st.global.u32 	[%rd4], %r11;
$L__BB10_2:
	setp.ge.s32 	%p2, %r14, %r7;
	bar.sync 	0;
	@%p2 bra 	$L__BB10_6;
$L__BB10_3:
	mul.wide.s32 	%rd5, %r14, 4;
	add.s64 	%rd6, %rd1, %rd5;
	ld.global.u32 	%r12, [%rd6];
	setp.eq.s32 	%p3, %r12, 0;
	mul.lo.s32 	%r15, %r14, %r14;
	setp.ge.s32 	%p4, %r15, %r7;
	or.pred  	%p5, %p3, %p4;
	@%p5 bra 	$L__BB10_5;
$L__BB10_4:
	mul.wide.s32 	%rd7, %r15, 4;
	add.s64 	%rd8, %rd1, %rd7;
	mov.b32 	%r13, 0;
	st.global.u32 	[%rd8], %r13;
	add.s32 	%r15, %r15, %r14;
	setp.lt.s32 	%p6, %r15, %r7;
	@%p6 bra 	$L__BB10_4;
$L__BB10_5:
	add.s32 	%r6, %r14, %r7;
	setp.lt.s32 	%p7, %r14, 0;
	mov.u32 	%r14, %r6;
	@%p7 bra 	$L__BB10_3;
$L__BB10_6:
	ret;

}
	// .globl	_Z18find_largest_primePiS_i
.visible .entry _Z18find_largest_primePiS_i(
	.param .u64 .ptr .align 1 _Z18find_largest_primePiS_i_param_0,
	.param .u64 .ptr .align 1 _Z18find_largest_primePiS_i_param_1,
	.param .u32 _Z18find_largest_primePiS_i_param_2
)
{
	.reg .pred 	%p<7>;
	.reg .b32 	%r<20>;
	.reg .b64 	%rd<7>;

	ld.param.u64 	%rd1, [_Z18find_largest_primePiS_i_param_0];
	ld.param.u64 	%rd2, [_Z18find_largest_primePiS_i_param_1];
	ld.param.u32 	%r8, [_Z18find_largest_primePiS_i_param_2];
	mov.u32 	%r9, %ctaid.x;
	mov.u32 	%r19, %ntid.x;
	mov.u32 	%r2, %tid.x;
	mad.lo.s32 	%r3, %r9, %r19, %r2;
	setp.ge.s32 	%p1, %r3, %r8;
	shl.b32 	%r10, %r2, 2;
	mov.u32 	%r11, shared;
	add.s32 	%r4, %r11, %r10;
	@%p1 bra 	$L__BB11_2;
	cvta.to.global.u64 	%rd3, %rd1;
	mul.wide.s32 	%rd4, %r3, 4;
	add.s64 	%rd5, %rd3, %rd4;
	ld.global.u32 	%r13, [%rd5];
	st.shared.u32 	[%r4], %r13;
	bra.uni 	$L__BB11_3;
$L__BB11_2:
	mov.b32 	%r12, 0;
	st.shared.u32 	[%r4], %r12;
$L__BB11_3:
	bar.sync 	0;
	setp.lt.u32 	%p2, %r19, 2;
	@%p2 bra 	$L__BB11_8;
$L__BB11_4:
	mov.u32 	%r5, %r19;
	shr.u32 	%r19, %r5, 1;
	setp.ge.u32 	%p3, %r2, %r19;
	@%p3 bra 	$L__BB11_7;
	ld.shared.u32 	%r14, [%r4];
	shl.b32 	%r15, %r19, 2;
	add.s32 	%r16, %r4, %r15;
	ld.shared.u32 	%r7, [%r16];
	setp.ge.s32 	%p4, %r14, %r7;
	@%p4 bra 	$L__BB11_7;
	st.shared.u32 	[%r4], %r7;
$L__BB11_7:
	bar.sync 	0;
	setp.gt.u32 	%p5, %r5, 3;
	@%p5 bra 	$L__BB11_4;
$L__BB11_8:
	setp.ne.s32 	%p6, %r2, 0;
	@%p6 bra 	$L__BB11_10;
	ld.shared.u32 	%r17, [shared];
	cvta.to.global.u64 	%rd6, %rd2;
	atom.global.max.s32 	%r18, [%rd6], %r17;
$L__BB11_10:
	ret;

}
	// .globl	_Z25generate_fibonacci_primesPiS_i
.visible .entry _Z25generate_fibonacci_primesPiS_i(
	.param .u64 .ptr .align 1 _Z25generate_fibonacci_primesPiS_i_param_0,
	.param .u64 .ptr .align 1 _Z25generate_fibonacci_primesPiS_i_param_1,
	.param .u32 _Z25generate_fibonacci_primesPiS_i_param_2
)
{
	.reg .pred 	%p<11>;
	.reg .b32 	%r<51>;
	.reg .b64 	%rd<7>;

	ld.param.u64 	%rd1, [_Z25generate_fibonacci_primesPiS_i_param_0];
	ld.param.u64 	%rd2, [_Z25generate_fibonacci_primesPiS_i_param_1];
	ld.param.u32 	%r23, [_Z25generate_fibonacci_primesPiS_i_param_2];
	mov.u32 	%r24, %ctaid.x;
	mov.u32 	%r25, %ntid.x;
	mov.u32 	%r26, %tid.x;
	mad.lo.s32 	%r1, %r24, %r25, %r26;
	setp.ge.s32 	%p1, %r1, %r23;
	@%p1 bra 	$L__BB12_14;
	setp.lt.s32 	%p2, %r1, 0;
	mov.b32 	%r49, 1;
	@%p2 bra 	$L__BB12_8;
	add.s32 	%r2, %r1, 1;
	and.b32  	%r3, %r2, 3;
	setp.lt.u32 	%p3, %r1, 3;
	mov.b32 	%r49, 1;
	mov.u32 	%r45, %r49;
	@%p3 bra 	$L__BB12_5;
	and.b32  	%r31, %r2, 2147483644;
	neg.s32 	%r40, %r31;
	mov.b32 	%r49, 1;
$L__BB12_4:
	add.s32 	%r32, %r49, %r45;
	add.s32 	%r33, %r32, %r49;
	add.s32 	%r45, %r33, %r32;
	add.s32 	%r49, %r45, %r33;
	add.s32 	%r40, %r40, 4;
	setp.ne.s32 	%p4, %r40, 0;
	@%p4 bra 	$L__BB12_4;
$L__BB12_5:
	setp.eq.s32 	%p5, %r3, 0;
	@%p5 bra 	$L__BB12_8;
	neg.s32 	%r46, %r3;
$L__BB12_7:
	.pragma "nounroll";
	mov.u32 	%r16, %r49;
	add.s32 	%r49, %r16, %r45;
	add.s32 	%r46, %r46, 1;
	setp.ne.s32 	%p6, %r46, 0;
	mov.u32 	%r45, %r16;
	@%p6 bra 	$L__BB12_7;
$L__BB12_8:
	setp.lt.s32 	%p7, %r49, 2;
	@%p7 bra 	$L__BB12_14;
	setp.lt.u32 	%p8, %r49, 4;
	@%p8 bra 	$L__BB12_13;
	mov.b32 	%r50, 2;
	bra.uni 	$L__BB12_12;
$L__BB12_11:
	add.s32 	%r21, %r50, 1;
	mad.lo.s32 	%r36, %r50, %r50, %r50;
	add.s32 	%r37, %r36, %r21;
	setp.gt.s32 	%p10, %r37, %r49;
	mov.u32 	%r50, %r21;
	@%p10 bra 	$L__BB12_13;
$L__BB12_12:
	rem.u32 	%r35, %r49, %r50;
	setp.eq.s32 	%p9, %r35, 0;
	@%p9 bra 	$L__BB12_14;
	bra.uni 	$L__BB12_11;
$L__BB12_13:
	cvta.to.global.u64 	%rd3, %rd2;
	atom.global.add.u32 	%r38, [%rd3], 1;
	atom.global.add.u32 	%r39, [%rd3], -1;
	cvta.to.global.u64 	%rd4, %rd1;
	mul.wide.s32 	%rd5, %r39, 4;
	add.s64 	%rd6, %rd4, %rd5;
	st.global.u32 	[%rd6], %r49;
$L__BB12_14:
	ret;

}
	// .globl	_Z12count_primesPiS_i
.visible .entry _Z12count_primesPiS_i(
	.param .u64 .ptr .align 1 _Z12count_primesPiS_i_param_0,
	.param .u64 .ptr .align 1 _Z12count_primesPiS_i_param_1,
	.param .u32 _Z12count_primesPiS_i_param_2
)
{
	.reg .pred 	%p<10>;
	.reg .b32 	%r<34>;
	.reg .b64 	%rd<7>;

	ld.param.u64 	%rd1, [_Z12count_primesPiS_i_param_0];
	ld.param.u64 	%rd2, [_Z12count_primesPiS_i_param_1];
	ld.param.u32 	%r11, [_Z12count_primesPiS_i_param_2];
	mov.u32 	%r12, %ctaid.x;
	mov.u32 	%r33, %ntid.x;
	mov.u32 	%r2, %tid.x;
	mad.lo.s32 	%r3, %r12, %r33, %r2;
	setp.ge.s32 	%p1, %r3, %r11;
	shl.b32 	%r13, %r2, 2;
	mov.u32 	%r14, shared;
	add.s32 	%r4, %r14, %r13;
	@%p1 bra 	$L__BB13_7;
	cvta.to.global.u64 	%rd3, %rd1;
	mul.wide.s32 	%rd4, %r3, 4;
	add.s64 	%rd5, %rd3, %rd4;
	ld.global.u32 	%r5, [%rd5];
	setp.lt.s32 	%p2, %r5, 2;
	mov.b32 	%r16, 0;
	mov.u32 	%r32, %r16;
	@%p2 bra 	$L__BB13_6;
	setp.lt.u32 	%p3, %r5, 4;
	mov.b32 	%r17, 1;
	mov.u32 	%r32, %r17;
	@%p3 bra 	$L__BB13_6;
	mov.b32 	%r31, 2;
	bra.uni 	$L__BB13_5;
$L__BB13_4:
	add.s32 	%r6, %r31, 1;
	mad.lo.s32 	%r22, %r31, %r31, %r31;
	add.s32 	%r23, %r22, %r6;
	setp.gt.s32 	%p5, %r23, %r5;
	mov.u32 	%r31, %r6;
	mov.u32 	%r32, %r17;
	@%p5 bra 	$L__BB13_6;
$L__BB13_5:
	rem.u32 	%r20, %r5, %r31;
	setp.ne.s32 	%p4, %r20, 0;
	mov.u32 	%r32, %r16;
	@%p4 bra 	$L__BB13_4;
$L__BB13_6:
	st.shared.u32 	[%r4], %r32;
	bra.uni 	$L__BB13_8;
$L__BB13_7:
	mov.b32 	%r15, 0;
	st.shared.u32 	[%r4], %r15;
$L__BB13_8:
	bar.sync 	0;
	setp.lt.u32 	%p6, %r33, 2;
	@%p6 bra 	$L__BB13_12;
$L__BB13_9:
	shr.u32 	%r10, %r33, 1;
	setp.ge.u32 	%p7, %r2, %r10;
	@%p7 bra 	$L__BB13_11;
	shl.b32 	%r24, %r10, 2;
	add.s32 	%r25, %r4, %r24;
	ld.shared.u32 	%r26, [%r25];
	ld.shared.u32 	%r27, [%r4];
	add.s32 	%r28, %r27, %r26;
	st.shared.u32 	[%r4], %r28;
$L__BB13_11:
	bar.sync 	0;
	setp.gt.u32 	%p8, %r33, 3;
	mov.u32 	%r33, %r10;
	@%p8 bra 	$L__BB13_9;
$L__BB13_12:
	setp.ne.s32 	%p9, %r2, 0;
	@%p9 bra 	$L__BB13_14;
	ld.shared.u32 	%r29, [shared];
	cvta.to.global.u64 	%rd6, %rd2;
	atom.global.add.u32 	%r30, [%rd6], %r29;
$L__BB13_14:
	ret;

}
	// .globl	_Z27generate_random_primes_fastPiS_i
.visible .entry _Z27generate_random_primes_fastPiS_i(
	.param .u64 .ptr .align 1 _Z27generate_random_primes_fastPiS_i_param_0,
	.param .u64 .ptr .align 1 _Z27generate_random_primes_fastPiS_i_param_1,
	.param .u32 _Z27generate_random_primes_fastPiS_i_param_2
)
{
	.reg .pred 	%p<6>;
	.reg .b32 	%r<19>;
	.reg .b64 	%rd<7>;

	ld.param.u64 	%rd1, [_Z27generate_random_primes_fastPiS_i_param_0];
	ld.param.u64 	%rd2, [_Z27generate_random_primes_fastPiS_i_param_1];
	ld.param.u32 	%r5, [_Z27generate_random_primes_fastPiS_i_param_2];
	mov.u32 	%r6, %ctaid.x;
	mov.u32 	%r7, %ntid.x;
	mov.u32 	%r8, %tid.x;
	mad.lo.s32 	%r1, %r6, %r7, %r8;
	setp.ge.s32 	%p1, %r1, %r5;
	@%p1 bra 	$L__BB14_7;
	mul.lo.s32 	%r9, %r1, 31;
	mov.u32 	%r10, %tid.y;
	mad.lo.s32 	%r11, %r10, 17, %r9;
	add.s32 	%r2, %r11, 2;
	setp.lt.s32 	%p2, %r2, 2;
	@%p2 bra 	$L__BB14_7;
	setp.lt.u32 	%p3, %r2, 4;
	@%p3 bra 	$L__BB14_6;
	mov.b32 	%r18, 2;
	bra.uni 	$L__BB14_5;
$L__BB14_4:
	add.s32 	%r3, %r18, 1;
	mad.lo.s32 	%r14, %r18, %r18, %r18;
	add.s32 	%r15, %r14, %r3;
	setp.gt.s32 	%p5, %r15, %r2;
	mov.u32 	%r18, %r3;
	@%p5 bra 	$L__BB14_6;
$L__BB14_5:
	rem.u32 	%r13, %r2, %r18;
	setp.eq.s32 	%p4, %r13, 0;
	@%p4 bra 	$L__BB14_7;
	bra.uni 	$L__BB14_4;
$L__BB14_6:
	cvta.to.global.u64 	%rd3, %rd2;
	atom.global.add.u32 	%r16, [%rd3], 1;
	atom.global.add.u32 	%r17, [%rd3], -1;
	cvta.to.global.u64 	%rd4, %rd1;
	mul.wide.s32 	%rd5, %r17, 4;
	add.s64 	%rd6, %rd4, %rd5;
	st.global.u32 	[%rd6], %r2;
$L__BB14_7:
	ret;

}
	// .globl	_Z28generate_random_primes_fast2PiS_i
.visible .entry _Z28generate_random_primes_fast2PiS_i(
	.param .u64 .ptr .align 1 _Z28generate_random_primes_fast2PiS_i_param_0,
	.param .u64 .ptr .align 1 _Z28generate_random_primes_fast2PiS_i_param_1,
	.param .u32 _Z28generate_random_primes_fast2PiS_i_param_2
)
{
	.reg .pred 	%p<6>;
	.reg .b32 	%r<19>;
	.reg .b64 	%rd<7>;

	ld.param.u64 	%rd1, [_Z28generate_random_primes_fast2PiS_i_param_0];
	ld.param.u64 	%rd2, [_Z28generate_random_primes_fast2PiS_i_param_1];
	ld.param.u32 	%r5, [_Z28generate_random_primes_fast2PiS_i_param_2];
	mov.u32 	%r6, %ctaid.x;
	mov.u32 	%r7, %ntid.x;
	mov.u32 	%r8, %tid.x;
	mad.lo.s32 	%r1, %r6, %r7, %r8;
	setp.ge.s32 	%p1, %r1, %r5;
	@%p1 bra 	$L__BB15_7;
	mul.lo.s32 	%r9, %r1, 47;
	mov.u32 	%r10, %tid.y;
	mad.lo.s32 	%r11, %r10, 29, %r9;
	add.s32 	%r2, %r11, 3;
	setp.lt.s32 	%p2, %r2, 2;
	@%p2 bra 	$L__BB15_7;
	setp.lt.u32 	%p3, %r2, 4;
	@%p3 bra 	$L__BB15_6;
	mov.b32 	%r18, 2;
	bra.uni 	$L__BB15_5;
$L__BB15_4:
	add.s32 	%r3, %r18, 1;
	mad.lo.s32 	%r14, %r18, %r18, %r18;
	add.s32 	%r15, %r14, %r3;
	setp.gt.s32 	%p5, %r15, %r2;
	mov.u32 	%r18, %r3;
	@%p5 bra 	$L__BB15_6;
$L__BB15_5:
	rem.u32 	%r13, %r2, %r18;
	setp.eq.s32 	%p4, %r13, 0;
	@%p4 bra 	$L__BB15_7;
	bra.uni 	$L__BB15_4;
$L__BB15_6:
	cvta.to.global.u64 	%rd3, %rd2;
	atom.global.add.u32 	%r16, [%rd3], 1;
	atom.global.add.u32 	%r17, [%rd3], -1;
	cvta.to.global.u64 	%rd4, %rd1;
	mul.wide.s32 	%rd5, %r17, 4;
	add.s64 	%rd6, %rd4, %rd5;
	st.global.u32 	[%rd6], %r2;
$L__BB15_7:
	ret;

}
	// .globl	_Z28generate_random_primes_fast3PiS_i
.visible .entry _Z28generate_random_primes_fast3PiS_i(
	.param .u64 .ptr .align 1 _Z28generate_random_primes_fast3PiS_i_param_0,
	.param .u64 .ptr .align 1 _Z28generate_random_primes_fast3PiS_i_param_1,
	.param .u32 _Z28generate_random_primes_fast3PiS_i_param_2
)
{
	.reg .pred 	%p<6>;
	.reg .b32 	%r<19>;
	.reg .b64 	%rd<7>;

	ld.param.u64 	%rd1, [_Z28generate_random_primes_fast3PiS_i_param_0];
	ld.param.u64 	%rd2, [_Z28generate_random_primes_fast3PiS_i_param_1];
	ld.param.u32 	%r5, [_Z28generate_random_primes_fast3PiS_i_param_2];
	mov.u32 	%r6, %ctaid.x;
	mov.u32 	%r7, %ntid.x;
	mov.u32 	%r8, %tid.x;
	mad.lo.s32 	%r1, %r6, %r7, %r8;
	setp.ge.s32 	%p1, %r1, %r5;
	@%p1 bra 	$L__BB16_7;
	mul.lo.s32 	%r9, %r1, 61;
	mov.u32 	%r10, %tid.y;
	mad.lo.s32 	%r11, %r10, 37, %r9;
	add.s32 	%r2, %r11, 5;
	setp.lt.s32 	%p2, %r2, 2;
	@%p2 bra 	$L__BB16_7;
	setp.lt.u32 	%p3, %r2, 4;
	@%p3 bra 	$L__BB16_6;
	mov.b32 	%r18, 2;
	bra.uni 	$L__BB16_5;
$L__BB16_4:
	add.s32 	%r3, %r18, 1;
	mad.lo.s32 	%r14, %r18, %r18, %r18;
	add.s32 	%r15, %r14, %r3;
	setp.gt.s32 	%p5, %r15, %r2;
	mov.u32 	%r18, %r3;
	@%p5 bra 	$L__BB16_6;
$L__BB16_5:
	rem.u32 	%r13, %r2, %r18;
	setp.eq.s32 	%p4, %r13, 0;
	@%p4 bra 	$L__BB16_7;
	bra.uni 	$L__BB16_4;
$L__BB16_6:
	cvta.to.global.u64 	%rd3, %rd2;
	atom.global.add.u32 	%r16, [%rd3], 1;
	atom.global.add.u32 	%r17, [%rd3], -1;
	cvta.to.global.u64 	%rd4, %rd1;
	mul.wide.s32 	%rd5, %r17, 4;
	add.s64 	%rd6, %rd4, %rd5;
	st.global.u32 	[%rd6], %r2;
$L__BB16_7:
	ret;

}
	// .globl	_Z28generate_random_primes_fast4PiS_i
.visible .entry _Z28generate_random_primes_fast4PiS_i(
	.param .u64 .ptr .align 1 _Z28generate_random_primes_fast4PiS_i_param_0,
	.param .u64 .ptr .align 1 _Z28generate_random_primes_fast4PiS_i_param_1,
	.param .u32 _Z28generate_random_primes_fast4PiS_i_param_2
)
{
	.reg .pred 	%p<6>;
	.reg .b32 	%r<19>;
	.reg .b64 	%rd<7>;

	ld.param.u64 	%rd1, [_Z28generate_random_primes_fast4PiS_i_param_0];
	ld.param.u64 	%rd2, [_Z28generate_random_primes_fast4PiS_i_param_1];
	ld.param.u32 	%r5, [_Z28generate_random_primes_fast4PiS_i_param_2];
	mov.u32 	%r6, %ctaid.x;
	mov.u32 	%r7, %ntid.x;
	mov.u32 	%r8, %tid.x;
	mad.lo.s32 	%r1, %r6, %r7, %r8;
	setp.ge.s32 	%p1, %r1, %r5;
	@%p1 bra 	$L__BB17_7;
	mul.lo.s32 	%r9, %r1, 73;
	mov.u32 	%r10, %tid.y;
	mad.lo.s32 	%r11, %r10, 41, %r9;
	add.s32 	%r2, %r11, 7;
	setp.lt.s32 	%p2, %r2, 2;
	@%p2 bra 	$L__BB17_7;
	setp.lt.u32 	%p3, %r2, 4;
	@%p3 bra 	$L__BB17_6;
	mov.b32 	%r18, 2;
	bra.uni 	$L__BB17_5;
$L__BB17_4:
	add.s32 	%r3, %r18, 1;
	mad.lo.s32 	%r14, %r18, %r18, %r18;
	add.s32 	%r15, %r14, %r3;
	setp.gt.s32 	%p5, %r15, %r2;
	mov.u32 	%r18, %r3;
	@%p5 bra 	$L__BB17_6;
$L__BB17_5:
	rem.u32 	%r13, %r2, %r18;
	setp.eq.s32 	%p4, %r13, 0;
	@%p4 bra 	$L__BB17_7;
	bra.uni 	$L__BB17_4;
$L__BB17_6:
	cvta.to.global.u64 	%rd3, %rd2;
	atom.global.add.u32 	%r16, [%rd3], 1;
	atom.global.add.u32 	%r17, [%rd3], -1;
	cvta.to.global.u64 	%rd4, %rd1;
	mul.wide.s32 	%rd5, %r17, 4;
	add.s64 	%rd6, %rd4, %rd5;
	st.global.u32 	[%rd6], %r2;
$L__BB17_7:
	ret;

}
	// .globl	_Z28generate_random_primes_fast5PiS_i
.visible .entry _Z28generate_random_primes_fast5PiS_i(
	.param .u64 .ptr .align 1 _Z28generate_random_primes_fast5PiS_i_param_0,
	.param .u64 .ptr .align 1 _Z28generate_random_primes_fast5PiS_i_param_1,
	.param .u32 _Z28generate_random_primes_fast5PiS_i_param_2
)
{
	.reg .pred 	%p<6>;
	.reg .b32 	%r<19>;
	.reg .b64 	%rd<7>;

	ld.param.u64 	%rd1, [_Z28generate_random_primes_fast5PiS_i_param_0];
	ld.param.u64 	%rd2, [_Z28generate_random_primes_fast5PiS_i_param_1];
	ld.param.u32 	%r5, [_Z28generate_random_primes_fast5PiS_i_param_2];
	mov.u32 	%r6, %ctaid.x;
	mov.u32 	%r7, %ntid.x;
	mov.u32 	%r8, %tid.x;
	mad.lo.s32 	%r1, %r6, %r7, %r8;
	setp.ge.s32 	%p1, %r1, %r5;
	@%p1 bra 	$L__BB18_7;
	mul.lo.s32 	%r9, %r1, 89;
	mov.u32 	%r10, %tid.y;
	mad.lo.s32 	%r11, %r10, 47, %r9;
	add.s32 	%r2, %r11, 11;
	setp.lt.s32 	%p2, %r2, 2;
	@%p2 bra 	$L__BB18_7;
	setp.lt.u32 	%p3, %r2, 4;
	@%p3 bra 	$L__BB18_6;
	mov.b32 	%r18, 2;
	bra.uni 	$L__BB18_5;
$L__BB18_4:
	add.s32 	%r3, %r18, 1;
	mad.lo.s32 	%r14, %r18, %r18, %r18;
	add.s32 	%r15, %r14, %r3;
	setp.gt.s32 	%p5, %r15, %r2;
	mov.u32 	%r18, %r3;
	@%p5 bra 	$L__BB18_6;
$L__BB18_5:
	rem.u32 	%r13, %r2, %r18;
	setp.eq.s32 	%p4, %r13, 0;
	@%p4 bra 	$L__BB18_7;
	bra.uni 	$L__BB18_4;
$L__BB18_6:
	cvta.to.global.u64 	%rd3, %rd2;
	atom.global.add.u32 	%r16, [%rd3], 1;
	atom.global.add.u32 	%r17, [%rd3], -1;
	cvta.to.global.u64 	%rd4, %rd1;
	mul.wide.s32 	%rd5, %r17, 4;
	add.s64 	%rd6, %rd4, %rd5;
	st.global.u32 	[%rd6], %r2;
$L__BB18_7:
	ret;

}


// ===== COMPILED SASS (sm_100) =====

	.target	sm_100

	.elftype	@"ET_EXEC"


//--------------------- .note.nv.tkinfo           --------------------------
	.section	.note.nv.tkinfo,"",@"SHT_NOTE"
	.sectionflags	@"SHF_NOTE_NV_TKINFO"
	.tkinfo
        /*0018*/ 	.word	0x00000002
        /*0030*/ 	.string	""
        /*0030*/ 	.string	"ptxas"
        /*0030*/ 	.string	"Cuda compilation tools, release 13.0, V13.0.88"
        /*0030*/ 	.string	"Build cuda_13.0.r13.0/compiler.36424714_0"
        /*0030*/ 	.string	"-arch sm_100 -m 64 "



//--------------------- .note.nv.cuinfo           --------------------------
	.section	.note.nv.cuinfo,"",@"SHT_NOTE"
	.sectionflags	@"SHF_NOTE_NV_CUINFO"
        /*0018*/ 	.short	0x0002
        /*001a*/ 	.short	0x0064
        /*001c*/ 	.short	0x0082
	.zero		2


//--------------------- .nv.info                  --------------------------
	.section	.nv.info,"",@"SHT_CUDA_INFO"
	.align	4


	//----- nvinfo : EIATTR_REGCOUNT
	.align		4
        /*0000*/ 	.byte	0x04, 0x2f
        /*0002*/ 	.short	(.L_1 - .L_0)
	.align		4
.L_0:
        /*0004*/ 	.word	index@(_Z11find_primesPiS_i)
        /*0008*/ 	.word	0x0000000e


	//----- nvinfo : EIATTR_FRAME_SIZE
	.align		4
.L_1:
        /*000c*/ 	.byte	0x04, 0x11
        /*000e*/ 	.short	(.L_3 - .L_2)
	.align		4
.L_2:
        /*0010*/ 	.word	index@(_Z11find_primesPiS_i)
        /*0014*/ 	.word	0x00000000


	//----- nvinfo : EIATTR_REGCOUNT
	.align		4
.L_3:
        /*0018*/ 	.byte	0x04, 0x2f
        /*001a*/ 	.short	(.L_5 - .L_4)
	.align		4
.L_4:
        /*001c*/ 	.word	index@(_Z11markov_stepPiS_i)
        /*0020*/ 	.word	0x0000000e


	//----- nvinfo : EIATTR_FRAME_SIZE
	.align		4
.L_5:
        /*0024*/ 	.byte	0x04, 0x11
        /*0026*/ 	.short	(.L_7 - .L_6)
	.align		4
.L_6:
        /*0028*/ 	.word	index@(_Z11markov_stepPiS_i)
        /*002c*/ 	.word	0x00000000


	//----- nvinfo : EIATTR_REGCOUNT
	.align		4
.L_7:
        /*0030*/ 	.byte	0x04, 0x2f
        /*0032*/ 	.short	(.L_9 - .L_8)
	.align		4
.L_8:
        /*0034*/ 	.word	index@(_Z7permutePii)
        /*0038*/ 	.word	0x0000000e


	//----- nvinfo : EIATTR_FRAME_SIZE
	.align		4
.L_9:
        /*003c*/ 	.byte	0x04, 0x11
        /*003e*/ 	.short	(.L_11 - .L_10)
	.align		4
.L_10:
        /*0040*/ 	.word	index@(_Z7permutePii)
        /*0044*/ 	.word	0x00000000


	//----- nvinfo : EIATTR_REGCOUNT
	.align		4
.L_11:
        /*0048*/ 	.byte	0x04, 0x2f
        /*004a*/ 	.short	(.L_13 - .L_12)
	.align		4
.L_12:
        /*004c*/ 	.word	index@(_Z22generate_random_primesPiS_i)
        /*0050*/ 	.word	0x0000000e


	//----- nvinfo : EIATTR_FRAME_SIZE
	.align		4
.L_13:
        /*0054*/ 	.byte	0x04, 0x11
        /*0056*/ 	.short	(.L_15 - .L_14)
	.align		4
.L_14:
        /*0058*/ 	.word	index@(_Z22generate_random_primesPiS_i)
        /*005c*/ 	.word	0x00000000


	//----- nvinfo : EIATTR_REGCOUNT
	.align		4
.L_15:
        /*0060*/ 	.byte	0x04, 0x2f
        /*0062*/ 	.short	(.L_17 - .L_16)
	.align		4
.L_16:
        /*0064*/ 	.word	index@(_Z13filter_primesPiS_S_i)
        /*0068*/ 	.word	0x00000010


	//----- nvinfo : EIATTR_FRAME_SIZE
	.align		4
.L_17:
        /*006c*/ 	.byte	0x04, 0x11
        /*006e*/ 	.short	(.L_19 - .L_18)
	.align		4
.L_18:
        /*0070*/ 	.word	index@(_Z13filter_primesPiS_S_i)
        /*0074*/ 	.word	0x00000000


	//----- nvinfo : EIATTR_REGCOUNT
	.align		4
.L_19:
        /*0078*/ 	.byte	0x04, 0x2f
        /*007a*/ 	.short	(.L_21 - .L_20)
	.align		4
.L_20:
        /*007c*/ 	.word	index@(_Z16transform_primesPiS_i)
        /*0080*/ 	.word	0x0000000c


	//----- nvinfo : EIATTR_FRAME_SIZE
	.align		4
.L_21:
        /*0084*/ 	.byte	0x04, 0x11
        /*0086*/ 	.short	(.L_23 - .L_22)
	.align		4
.L_22:
        /*0088*/ 	.word	index@(_Z16transform_primesPiS_i)
        /*008c*/ 	.word	0x00000000


	//----- nvinfo : EIATTR_REGCOUNT
	.align		4
.L_23:
        /*0090*/ 	.byte	0x04, 0x2f
        /*0092*/ 	.short	(.L_25 - .L_24)
	.align		4
.L_24:
        /*0094*/ 	.word	index@(_Z13reduce_primesPiS_i)
        /*0098*/ 	.word	0x0000000a


	//----- nvinfo : EIATTR_FRAME_SIZE
	.align		4
.L_25:
        /*009c*/ 	.byte	0x04, 0x11
        /*009e*/ 	.short	(.L_27 - .L_26)
	.align		4
.L_26:
        /*00a0*/ 	.word	index@(_Z13reduce_primesPiS_i)
        /*00a4*/ 	.word	0x00000000


	//----- nvinfo : EIATTR_REGCOUNT
	.align		4
.L_27:
        /*00a8*/ 	.byte	0x04, 0x2f
        /*00aa*/ 	.short	(.L_29 - .L_28)
	.align		4
.L_28:
        /*00ac*/ 	.word	index@(_Z11sort_primesPii)
        /*00b0*/ 	.word	0x0000000e


	//----- nvinfo : EIATTR_FRAME_SIZE
	.align		4
.L_29:
        /*00b4*/ 	.byte	0x04, 0x11
        /*00b6*/ 	.short	(.L_31 - .L_30)
	.align		4
.L_30:
        /*00b8*/ 	.word	index@(_Z11sort_primesPii)
        /*00bc*/ 	.word	0x00000000


	//----- nvinfo : EIATTR_REGCOUNT
	.align		4
.L_31:
        /*00c0*/ 	.byte	0x04, 0x2f
        /*00c2*/ 	.short	(.L_33 - .L_32)
	.align		4
.L_32:
        /*00c4*/ 	.word	index@(_Z14shuffle_primesPii)
        /*00c8*/ 	.word	0x0000000e


	//----- nvinfo : EIATTR_FRAME_SIZE
	.align		4
.L_33:
        /*00cc*/ 	.byte	0x04, 0x11
        /*00ce*/ 	.short	(.L_35 - .L_34)
	.align		4
.L_34:
        /*00d0*/ 	.word	index@(_Z14shuffle_primesPii)
        /*00d4*/ 	.word	0x00000000


	//----- nvinfo : EIATTR_REGCOUNT
	.align		4
.L_35:
        /*00d8*/ 	.byte	0x04, 0x2f
        /*00da*/ 	.short	(.L_37 - .L_36)
	.align		4
.L_36:
        /*00dc*/ 	.word	index@(_Z12merge_primesPiS_S_ii)
        /*00e0*/ 	.word	0x0000000a


	//----- nvinfo : EIATTR_FRAME_SIZE
	.align		4
.L_37:
        /*00e4*/ 	.byte	0x04, 0x11
        /*00e6*/ 	.short	(.L_39 - .L_38)
	.align		4
.L_38:
        /*00e8*/ 	.word	index@(_Z12merge_primesPiS_S_ii)
        /*00ec*/ 	.word	0x00000000


	//----- nvinfo : EIATTR_REGCOUNT
	.align		4
.L_39:
        /*00f0*/ 	.byte	0x04, 0x2f
        /*00f2*/ 	.short	(.L_41 - .L_40)
	.align		4
.L_40:
        /*00f4*/ 	.word	index@(_Z12sieve_primesPiS_i)
        /*00f8*/ 	.word	0x0000000c


	//----- nvinfo : EIATTR_FRAME_SIZE
	.align		4
.L_41:
        /*00fc*/ 	.byte	0x04, 0x11
        /*00fe*/ 	.short	(.L_43 - .L_42)
	.align		4
.L_42:
        /*0100*/ 	.word	index@(_Z12sieve_primesPiS_i)
        /*0104*/ 	.word	0x00000000


	//----- nvinfo : EIATTR_REGCOUNT
	.align		4
.L_43:
        /*0108*/ 	.byte	0x04, 0x2f
        /*010a*/ 	.short	(.L_45 - .L_44)
	.align		4
.L_44:
        /*010c*/ 	.word	index@(_Z18find_largest_primePiS_i)
        /*0110*/ 	.word	0x0000000a


	//----- nvinfo : EIATTR_FRAME_SIZE
	.align		4
.L_45:
        /*0114*/ 	.byte	0x04, 0x11
        /*0116*/ 	.short	(.L_47 - .L_46)
	.align		4
.L_46:
        /*0118*/ 	.word	index@(_Z18find_largest_primePiS_i)
        /*011c*/ 	.word	0x00000000


	//----- nvinfo : EIATTR_REGCOUNT
	.align		4
.L_47:
        /*0120*/ 	.byte	0x04, 0x2f
        /*0122*/ 	.short	(.L_49 - .L_48)
	.align		4
.L_48:
        /*0124*/ 	.word	index@(_Z25generate_fibonacci_primesPiS_i)
        /*0128*/ 	.word	0x0000000e


	//----- nvinfo : EIATTR_FRAME_SIZE
	.align		4
.L_49:
        /*012c*/ 	.byte	0x04, 0x11
        /*012e*/ 	.short	(.L_51 - .L_50)
	.align		4
.L_50:
        /*0130*/ 	.word	index@(_Z25generate_fibonacci_primesPiS_i)
        /*0134*/ 	.word	0x00000000


	//----- nvinfo : EIATTR_REGCOUNT
	.align		4
.L_51:
        /*0138*/ 	.byte	0x04, 0x2f
        /*013a*/ 	.short	(.L_53 - .L_52)
	.align		4
.L_52:
        /*013c*/ 	.word	index@(_Z12count_primesPiS_i)
        /*0140*/ 	.word	0x0000000e


	//----- nvinfo : EIATTR_FRAME_SIZE
	.align		4
.L_53:
        /*0144*/ 	.byte	0x04, 0x11
        /*0146*/ 	.short	(.L_55 - .L_54)
	.align		4
.L_54:
        /*0148*/ 	.word	index@(_Z12count_primesPiS_i)
        /*014c*/ 	.word	0x00000000


	//----- nvinfo : EIATTR_REGCOUNT
	.align		4
.L_55:
        /*0150*/ 	.byte	0x04, 0x2f
        /*0152*/ 	.short	(.L_57 - .L_56)
	.align		4
.L_56:
        /*0154*/ 	.word	index@(_Z27generate_random_primes_fastPiS_i)
        /*0158*/ 	.word	0x0000000e


	//----- nvinfo : EIATTR_FRAME_SIZE
	.align		4
.L_57:
        /*015c*/ 	.byte	0x04, 0x11
        /*015e*/ 	.short	(.L_59 - .L_58)
	.align		4
.L_58:
        /*0160*/ 	.word	index@(_Z27generate_random_primes_fastPiS_i)
        /*0164*/ 	.word	0x00000000


	//----- nvinfo : EIATTR_REGCOUNT
	.align		4
.L_59:
        /*0168*/ 	.byte	0x04, 0x2f
        /*016a*/ 	.short	(.L_61 - .L_60)
	.align		4
.L_60:
        /*016c*/ 	.word	index@(_Z28generate_random_primes_fast2PiS_i)
        /*0170*/ 	.word	0x0000000e


	//----- nvinfo : EIATTR_FRAME_SIZE
	.align		4
.L_61:
        /*0174*/ 	.byte	0x04, 0x11
        /*0176*/ 	.short	(.L_63 - .L_62)
	.align		4
.L_62:
        /*0178*/ 	.word	index@(_Z28generate_random_primes_fast2PiS_i)
        /*017c*/ 	.word	0x00000000


	//----- nvinfo : EIATTR_REGCOUNT
	.align		4
.L_63:
        /*0180*/ 	.byte	0x04, 0x2f
        /*0182*/ 	.short	(.L_65 - .L_64)
	.align		4
.L_64:
        /*0184*/ 	.word	index@(_Z28generate_random_primes_fast3PiS_i)
        /*0188*/ 	.word	0x0000000e


	//----- nvinfo : EIATTR_FRAME_SIZE
	.align		4
.L_65:
        /*018c*/ 	.byte	0x04, 0x11
        /*018e*/ 	.short	(.L_67 - .L_66)
	.align		4
.L_66:
        /*0190*/ 	.word	index@(_Z28generate_random_primes_fast3PiS_i)
        /*0194*/ 	.word	0x00000000


	//----- nvinfo : EIATTR_REGCOUNT
	.align		4
.L_67:
        /*0198*/ 	.byte	0x04, 0x2f
        /*019a*/ 	.short	(.L_69 - .L_68)
	.align		4
.L_68:
        /*019c*/ 	.word	index@(_Z28generate_random_primes_fast4PiS_i)
        /*01a0*/ 	.word	0x0000000e


	//----- nvinfo : EIATTR_FRAME_SIZE
	.align		4
.L_69:
        /*01a4*/ 	.byte	0x04, 0x11
        /*01a6*/ 	.short	(.L_71 - .L_70)
	.align		4
.L_70:
        /*01a8*/ 	.word	index@(_Z28generate_random_primes_fast4PiS_i)
        /*01ac*/ 	.word	0x00000000


	//----- nvinfo : EIATTR_REGCOUNT
	.align		4
.L_71:
        /*01b0*/ 	.byte	0x04, 0x2f
        /*01b2*/ 	.short	(.L_73 - .L_72)
	.align		4
.L_72:
        /*01b4*/ 	.word	index@(_Z28generate_random_primes_fast5PiS_i)
        /*01b8*/ 	.word	0x0000000e


	//----- nvinfo : EIATTR_FRAME_SIZE
	.align		4
.L_73:
        /*01bc*/ 	.byte	0x04, 0x11
        /*01be*/ 	.short	(.L_75 - .L_74)
	.align		4
.L_74:
        /*01c0*/ 	.word	index@(_Z28generate_random_primes_fast5PiS_i)
        /*01c4*/ 	.word	0x00000000


	//----- nvinfo : EIATTR_MIN_STACK_SIZE
	.align		4
.L_75:
        /*01c8*/ 	.byte	0x04, 0x12
        /*01ca*/ 	.short	(.L_77 - .L_76)
	.align		4
.L_76:
        /*01cc*/ 	.word	index@(_Z28generate_random_primes_fast5PiS_i)
        /*01d0*/ 	.word	0x00000000


	//----- nvinfo : EIATTR_MIN_STACK_SIZE
	.align		4
.L_77:
        /*01d4*/ 	.byte	0x04, 0x12
        /*01d6*/ 	.short	(.L_79 - .L_78)
	.align		4
.L_78:
        /*01d8*/ 	.word	index@(_Z28generate_random_primes_fast4PiS_i)
        /*01dc*/ 	.word	0x00000000


	//----- nvinfo : EIATTR_MIN_STACK_SIZE
	.align		4
.L_79:
        /*01e0*/ 	.byte	0x04, 0x12
        /*01e2*/ 	.short	(.L_81 - .L_80)
	.align		4
.L_80:
        /*01e4*/ 	.word	index@(_Z28generate_random_primes_fast3PiS_i)
        /*01e8*/ 	.word	0x00000000


	//----- nvinfo : EIATTR_MIN_STACK_SIZE
	.align		4
.L_81:
        /*01ec*/ 	.byte	0x04, 0x12
        /*01ee*/ 	.short	(.L_83 - .L_82)
	.align		4
.L_82:
        /*01f0*/ 	.word	index@(_Z28generate_random_primes_fast2PiS_i)
        /*01f4*/ 	.word	0x00000000


	//----- nvinfo : EIATTR_MIN_STACK_SIZE
	.align		4
.L_83:
        /*01f8*/ 	.byte	0x04, 0x12
        /*01fa*/ 	.short	(.L_85 - .L_84)
	.align		4
.L_84:
        /*01fc*/ 	.word	index@(_Z27generate_random_primes_fastPiS_i)
        /*0200*/ 	.word	0x00000000


	//----- nvinfo : EIATTR_MIN_STACK_SIZE
	.align		4
.L_85:
        /*0204*/ 	.byte	0x04, 0x12
        /*0206*/ 	.short	(.L_87 - .L_86)
	.align		4
.L_86:
        /*0208*/ 	.word	index@(_Z12count_primesPiS_i)
        /*020c*/ 	.word	0x00000000


	//----- nvinfo : EIATTR_MIN_STACK_SIZE
	.align		4
.L_87:
        /*0210*/ 	.byte	0x04, 0x12
        /*0212*/ 	.short	(.L_89 - .L_88)
	.align		4
.L_88:
        /*0214*/ 	.word	index@(_Z25generate_fibonacci_primesPiS_i)
        /*0218*/ 	.word	0x00000000


	//----- nvinfo : EIATTR_MIN_STACK_SIZE
	.align		4
.L_89:
        /*021c*/ 	.byte	0x04, 0x12
        /*021e*/ 	.short	(.L_91 - .L_90)
	.align		4
.L_90:
        /*0220*/ 	.word	index@(_Z18find_largest_primePiS_i)
        /*0224*/ 	.word	0x00000000


	//----- nvinfo : EIATTR_MIN_STACK_SIZE
	.align		4
.L_91:
        /*0228*/ 	.byte	0x04, 0x12
        /*022a*/ 	.short	(.L_93 - .L_92)
	.align		4
.L_92:
        /*022c*/ 	.word	index@(_Z12sieve_primesPiS_i)
        /*0230*/ 	.word	0x00000000


	//----- nvinfo : EIATTR_MIN_STACK_SIZE
	.align		4
.L_93:
        /*0234*/ 	.byte	0x04, 0x12
        /*0236*/ 	.short	(.L_95 - .L_94)
	.align		4
.L_94:
        /*0238*/ 	.word	index@(_Z12merge_primesPiS_S_ii)
        /*023c*/ 	.word	0x00000000


	//----- nvinfo : EIATTR_MIN_STACK_SIZE
	.align		4
.L_95:
        /*0240*/ 	.byte	0x04, 0x12
        /*0242*/ 	.short	(.L_97 - .L_96)
	.align		4
.L_96:
        /*0244*/ 	.word	index@(_Z14shuffle_primesPii)
        /*0248*/ 	.word	0x00000000


	//----- nvinfo : EIATTR_MIN_STACK_SIZE
	.align		4
.L_97:
        /*024c*/ 	.byte	0x04, 0x12
        /*024e*/ 	.short	(.L_99 - .L_98)
	.align		4
.L_98:
        /*0250*/ 	.word	index@(_Z11sort_primesPii)
        /*0254*/ 	.word	0x00000000


	//----- nvinfo : EIATTR_MIN_STACK_SIZE
	.align		4
.L_99:
        /*0258*/ 	.byte	0x04, 0x12
        /*025a*/ 	.short	(.L_101 - .L_100)
	.align		4
.L_100:
        /*025c*/ 	.word	index@(_Z13reduce_primesPiS_i)
        /*0260*/ 	.word	0x00000000


	//----- nvinfo : EIATTR_MIN_STACK_SIZE
	.align		4
.L_101:
        /*0264*/ 	.byte	0x04, 0x12
        /*0266*/ 	.short	(.L_103 - .L_102)
	.align		4
.L_102:
        /*0268*/ 	.word	index@(_Z16transform_primesPiS_i)
        /*026c*/ 	.word	0x00000000


	//----- nvinfo : EIATTR_MIN_STACK_SIZE
	.align		4
.L_103:
        /*0270*/ 	.byte	0x04, 0x12
        /*0272*/ 	.short	(.L_105 - .L_104)
	.align		4
.L_104:
        /*0274*/ 	.word	index@(_Z13filter_primesPiS_S_i)
        /*0278*/ 	.word	0x00000000


	//----- nvinfo : EIATTR_MIN_STACK_SIZE
	.align		4
.L_105:
        /*027c*/ 	.byte	0x04, 0x12
        /*027e*/ 	.short	(.L_107 - .L_106)
	.align		4
.L_106:
        /*0280*/ 	.word	index@(_Z22generate_random_primesPiS_i)
        /*0284*/ 	.word	0x00000000


	//----- nvinfo : EIATTR_MIN_STACK_SIZE
	.align		4
.L_107:
        /*0288*/ 	.byte	0x04, 0x12
        /*028a*/ 	.short	(.L_109 - .L_108)
	.align		4
.L_108:
        /*028c*/ 	.word	index@(_Z7permutePii)
        /*0290*/ 	.word	0x00000000


	//----- nvinfo : EIATTR_MIN_STACK_SIZE
	.align		4
.L_109:
        /*0294*/ 	.byte	0x04, 0x12
        /*0296*/ 	.short	(.L_111 - .L_110)
	.align		4
.L_110:
        /*0298*/ 	.word	index@(_Z11markov_stepPiS_i)
        /*029c*/ 	.word	0x00000000


	//----- nvinfo : EIATTR_MIN_STACK_SIZE
	.align		4
.L_111:
        /*02a0*/ 	.byte	0x04, 0x12
        /*02a2*/ 	.short	(.L_113 - .L_112)
	.align		4
.L_112:
        /*02a4*/ 	.word	index@(_Z11find_primesPiS_i)
        /*02a8*/ 	.word	0x00000000
.L_113:


//--------------------- .nv.compat                --------------------------
	.section	.nv.compat,"",@"SHT_CUDA_COMPAT_INFO"
	.align	4
        /*0000*/ 	.byte	0x02, 0x09, 0x00, 0x00, 0x02, 0x02, 0x01, 0x00, 0x02, 0x05, 0x05, 0x00, 0x03, 0x07, 0x01, 0x01
        /*0010*/ 	.byte	0x02, 0x03, 0x00, 0x00, 0x02, 0x06, 0x01, 0x00, 0x04, 0x0b, 0x08, 0x00, 0x09, 0x00, 0x00, 0x00
        /*0020*/ 	.byte	0x00, 0x00, 0x00, 0x00


//--------------------- .nv.info._Z28generate_random_primes_fast5PiS_i --------------------------
	.section	.nv.info._Z28generate_random_primes_fast5PiS_i,"",@"SHT_CUDA_INFO"
	.sectionflags	@""
	.align	4


	//----- nvinfo : EIATTR_CUDA_API_VERSION
	.align		4
        /*0000*/ 	.byte	0x04, 0x37
        /*0002*/ 	.short	(.L_115 - .L_114)
.L_114:
        /*0004*/ 	.word	0x00000082


	//----- nvinfo : EIATTR_KPARAM_INFO
	.align		4
.L_115:
        /*0008*/ 	.byte	0x04, 0x17
        /*000a*/ 	.short	(.L_117 - .L_116)
.L_116:
        /*000c*/ 	.word	0x00000000
        /*0010*/ 	.short	0x0002
        /*0012*/ 	.short	0x0010
        /*0014*/ 	.byte	0x00, 0xf0, 0x11, 0x00


	//----- nvinfo : EIATTR_KPARAM_INFO
	.align		4
.L_117:
        /*0018*/ 	.byte	0x04, 0x17
        /*001a*/ 	.short	(.L_119 - .L_118)
.L_118:
        /*001c*/ 	.word	0x00000000
        /*0020*/ 	.short	0x0001
        /*0022*/ 	.short	0x0008
        /*0024*/ 	.byte	0x00, 0xf5, 0x21, 0x00


	//----- nvinfo : EIATTR_KPARAM_INFO
	.align		4
.L_119:
        /*0028*/ 	.byte	0x04, 0x17
        /*002a*/ 	.short	(.L_121 - .L_120)
.L_120:
        /*002c*/ 	.word	0x00000000
        /*0030*/ 	.short	0x0000
        /*0032*/ 	.short	0x0000
        /*0034*/ 	.byte	0x00, 0xf5, 0x21, 0x00


	//----- nvinfo : EIATTR_SPARSE_MMA_MASK
	.align		4
.L_121:
        /*0038*/ 	.byte	0x03, 0x50
        /*003a*/ 	.short	0x0000


	//----- nvinfo : EIATTR_MAXREG_COUNT
	.align		4
        /*003c*/ 	.byte	0x03, 0x1b
        /*003e*/ 	.short	0x00ff


	//----- nvinfo : EIATTR_MERCURY_ISA_VERSION
	.align		4
        /*0040*/ 	.byte	0x03, 0x5f
        /*0042*/ 	.short	0x0101


	//----- nvinfo : EIATTR_INT_WARP_WIDE_INSTR_OFFSETS
	.align		4
        /*0044*/ 	.byte	0x04, 0x31
        /*0046*/ 	.short	(.L_123 - .L_122)


	//   ....[0]....
.L_122:
        /*0048*/ 	.word	0x000002d0


	//   ....[1]....
        /*004c*/ 	.word	0x00000390


	//----- nvinfo : EIATTR_VRC_CTA_INIT_COUNT
	.align		4
.L_123:
        /*0050*/ 	.byte	0x02, 0x4a
	.zero		1
	.zero		1


	//----- nvinfo : EIATTR_EXIT_INSTR_OFFSETS
	.align		4
        /*0054*/ 	.byte	0x04, 0x1c
        /*0056*/ 	.short	(.L_125 - .L_124)


	//   ....[0]....
.L_124:
        /*0058*/ 	.word	0x00000070


	//   ....[1]....
        /*005c*/ 	.word	0x000000d0


	//   ....[2]....
        /*0060*/ 	.word	0x00000250


	//   ....[3]....
        /*0064*/ 	.word	0x000003d0


	//----- nvinfo : EIATTR_CRS_STACK_SIZE
	.align		4
.L_125:
        /*0068*/ 	.byte	0x04, 0x1e
        /*006a*/ 	.short	(.L_127 - .L_126)
.L_126:
        /*006c*/ 	.word	0x00000000


	//----- nvinfo : EIATTR_CBANK_PARAM_SIZE
	.align		4
.L_127:
        /*0070*/ 	.byte	0x03, 0x19
        /*0072*/ 	.short	0x0014


	//----- nvinfo : EIATTR_PARAM_CBANK
	.align		4
        /*0074*/ 	.byte	0x04, 0x0a
        /*0076*/ 	.short	(.L_129 - .L_128)
	.align		4
.L_128:
        /*0078*/ 	.word	index@(.nv.constant0._Z28generate_random_primes_fast5PiS_i)
        /*007c*/ 	.short	0x0380
        /*007e*/ 	.short	0x0014


	//----- nvinfo : EIATTR_SW_WAR
	.align		4
.L_129:
        /*0080*/ 	.byte	0x04, 0x36
        /*0082*/ 	.short	(.L_131 - .L_130)
.L_130:
        /*0084*/ 	.word	0x00000008
.L_131:


//--------------------- .nv.info._Z28generate_random_primes_fast4PiS_i --------------------------
	.section	.nv.info._Z28generate_random_primes_fast4PiS_i,"",@"SHT_CUDA_INFO"
	.sectionflags	@""
	.align	4


	//----- nvinfo : EIATTR_CUDA_API_VERSION
	.align		4
        /*0000*/ 	.byte	0x04, 0x37
        /*0002*/ 	.short	(.L_133 - .L_132)
.L_132:
        /*0004*/ 	.word	0x00000082


	//----- nvinfo : EIATTR_KPARAM_INFO
	.align		4
.L_133:
        /*0008*/ 	.byte	0x04, 0x17
        /*000a*/ 	.short	(.L_135 - .L_134)
.L_134:
        /*000c*/ 	.word	0x00000000
        /*0010*/ 	.short	0x0002
        /*0012*/ 	.short	0x0010
        /*0014*/ 	.byte	0x00, 0xf0, 0x11, 0x00


	//----- nvinfo : EIATTR_KPARAM_INFO
	.align		4
.L_135:
        /*0018*/ 	.byte	0x04, 0x17
        /*001a*/ 	.short	(.L_137 - .L_136)
.L_136:
        /*001c*/ 	.word	0x00000000
        /*0020*/ 	.short	0x0001
        /*0022*/ 	.short	0x0008
        /*0024*/ 	.byte	0x00, 0xf5, 0x21, 0x00


	//----- nvinfo : EIATTR_KPARAM_INFO
	.align		4
.L_137:
        /*0028*/ 	.byte	0x04, 0x17
        /*002a*/ 	.short	(.L_139 - .L_138)
.L_138:
        /*002c*/ 	.word	0x00000000
        /*0030*/ 	.short	0x0000
        /*0032*/ 	.short	0x0000
        /*0034*/ 	.byte	0x00, 0xf5, 0x21, 0x00


	//----- nvinfo : EIATTR_SPARSE_MMA_MASK
	.align		4
.L_139:
        /*0038*/ 	.byte	0x03, 0x50
        /*003a*/ 	.short	0x0000


	//----- nvinfo : EIATTR_MAXREG_COUNT
	.align		4
        /*003c*/ 	.byte	0x03, 0x1b
        /*003e*/ 	.short	0x00ff


	//----- nvinfo : EIATTR_MERCURY_ISA_VERSION
	.align		4
        /*0040*/ 	.byte	0x03, 0x5f
        /*0042*/ 	.short	0x0101


	//----- nvinfo : EIATTR_INT_WARP_WIDE_INSTR_OFFSETS
	.align		4
        /*0044*/ 	.byte	0x04, 0x31
        /*0046*/ 	.short	(.L_141 - .L_140)


	//   ....[0]....
.L_140:
        /*0048*/ 	.word	0x000002d0


	//   ....[1]....
        /*004c*/ 	.word	0x00000390


	//----- nvinfo : EIATTR_VRC_CTA_INIT_COUNT
	.align		4
.L_141:
        /*0050*/ 	.byte	0x02, 0x4a
	.zero		1
	.zero		1


	//----- nvinfo : EIATTR_EXIT_INSTR_OFFSETS
	.align		4
        /*0054*/ 	.byte	0x04, 0x1c
        /*0056*/ 	.short	(.L_143 - .L_142)


	//   ....[0]....
.L_142:
        /*0058*/ 	.word	0x00000070


	//   ....[1]....
        /*005c*/ 	.word	0x000000d0


	//   ....[2]....
        /*0060*/ 	.word	0x00000250


	//   ....[3]....
        /*0064*/ 	.word	0x000003d0


	//----- nvinfo : EIATTR_CRS_STACK_SIZE
	.align		4
.L_143:
        /*0068*/ 	.byte	0x04, 0x1e
        /*006a*/ 	.short	(.L_145 - .L_144)
.L_144:
        /*006c*/ 	.word	0x00000000


	//----- nvinfo : EIATTR_CBANK_PARAM_SIZE
	.align		4
.L_145:
        /*0070*/ 	.byte	0x03, 0x19
        /*0072*/ 	.short	0x0014


	//----- nvinfo : EIATTR_PARAM_CBANK
	.align		4
        /*0074*/ 	.byte	0x04, 0x0a
        /*0076*/ 	.short	(.L_147 - .L_146)
	.align		4
.L_146:
        /*0078*/ 	.word	index@(.nv.constant0._Z28generate_random_primes_fast4PiS_i)
        /*007c*/ 	.short	0x0380
        /*007e*/ 	.short	0x0014


	//----- nvinfo : EIATTR_SW_WAR
	.align		4
.L_147:
        /*0080*/ 	.byte	0x04, 0x36
        /*0082*/ 	.short	(.L_149 - .L_148)
.L_148:
        /*0084*/ 	.word	0x00000008
.L_149:


//--------------------- .nv.info._Z28generate_random_primes_fast3PiS_i --------------------------
	.section	.nv.info._Z28generate_random_primes_fast3PiS_i,"",@"SHT_CUDA_INFO"
	.sectionflags	@""
	.align	4


	//----- nvinfo : EIATTR_CUDA_API_VERSION
	.align		4
        /*0000*/ 	.byte	0x04, 0x37
        /*0002*/ 	.short	(.L_151 - .L_150)
.L_150:
        /*0004*/ 	.word	0x00000082


	//----- nvinfo : EIATTR_KPARAM_INFO
	.align		4
.L_151:
        /*0008*/ 	.byte	0x04, 0x17
        /*000a*/ 	.short	(.L_153 - .L_152)
.L_152:
        /*000c*/ 	.word	0x00000000
        /*0010*/ 	.short	0x0002
        /*0012*/ 	.short	0x0010
        /*0014*/ 	.byte	0x00, 0xf0, 0x11, 0x00


	//----- nvinfo : EIATTR_KPARAM_INFO
	.align		4
.L_153:
        /*0018*/ 	.byte	0x04, 0x17
        /*001a*/ 	.short	(.L_155 - .L_154)
.L_154:
        /*001c*/ 	.word	0x00000000
        /*0020*/ 	.short	0x0001
        /*0022*/ 	.short	0x0008
        /*0024*/ 	.byte	0x00, 0xf5, 0x21, 0x00


	//----- nvinfo : EIATTR_KPARAM_INFO
	.align		4
.L_155:
        /*0028*/ 	.byte	0x04, 0x17
        /*002a*/ 	.short	(.L_157 - .L_156)
.L_156:
        /*002c*/ 	.word	0x00000000
        /*0030*/ 	.short	0x0000
        /*0032*/ 	.short	0x0000
        /*0034*/ 	.byte	0x00, 0xf5, 0x21, 0x00


	//----- nvinfo : EIATTR_SPARSE_MMA_MASK
	.align		4
.L_157:
        /*0038*/ 	.byte	0x03, 0x50
        /*003a*/ 	.short	0x0000


	//----- nvinfo : EIATTR_MAXREG_COUNT
	.align		4
        /*003c*/ 	.byte	0x03, 0x1b
        /*003e*/ 	.short	0x00ff


	//----- nvinfo : EIATTR_MERCURY_ISA_VERSION
	.align		4
        /*0040*/ 	.byte	0x03, 0x5f
        /*0042*/ 	.short	0x0101


	//----- nvinfo : EIATTR_INT_WARP_WIDE_INSTR_OFFSETS
	.align		4
        /*0044*/ 	.byte	0x04, 0x31
        /*0046*/ 	.short	(.L_159 - .L_158)


	//   ....[0]....
.L_158:
        /*0048*/ 	.word	0x000002d0


	//   ....[1]....
        /*004c*/ 	.word	0x00000390


	//----- nvinfo : EIATTR_VRC_CTA_INIT_COUNT
	.align		4
.L_159:
        /*0050*/ 	.byte	0x02, 0x4a
	.zero		1
	.zero		1


	//----- nvinfo : EIATTR_EXIT_INSTR_OFFSETS
	.align		4
        /*0054*/ 	.byte	0x04, 0x1c
        /*0056*/ 	.short	(.L_161 - .L_160)


	//   ....[0]....
.L_160:
        /*0058*/ 	.word	0x00000070


	//   ....[1]....
        /*005c*/ 	.word	0x000000d0


	//   ....[2]....
        /*0060*/ 	.word	0x00000250


	//   ....[3]....
        /*0064*/ 	.word	0x000003d0


	//----- nvinfo : EIATTR_CRS_STACK_SIZE
	.align		4
.L_161:
        /*0068*/ 	.byte	0x04, 0x1e
        /*006a*/ 	.short	(.L_163 - .L_162)
.L_162:
        /*006c*/ 	.word	0x00000000


	//----- nvinfo : EIATTR_CBANK_PARAM_SIZE
	.align		4
.L_163:
        /*0070*/ 	.byte	0x03, 0x19
        /*0072*/ 	.short	0x0014


	//----- nvinfo : EIATTR_PARAM_CBANK
	.align		4
        /*0074*/ 	.byte	0x04, 0x0a
        /*0076*/ 	.short	(.L_165 - .L_164)
	.align		4
.L_164:
        /*0078*/ 	.word	index@(.nv.constant0._Z28generate_random_primes_fast3PiS_i)
        /*007c*/ 	.short	0x0380
        /*007e*/ 	.short	0x0014


	//----- nvinfo : EIATTR_SW_WAR
	.align		4
.L_165:
        /*0080*/ 	.byte	0x04, 0x36
        /*0082*/ 	.short	(.L_167 - .L_166)
.L_166:
        /*0084*/ 	.word	0x00000008
.L_167:


//--------------------- .nv.info._Z28generate_random_primes_fast2PiS_i --------------------------
	.section	.nv.info._Z28generate_random_primes_fast2PiS_i,"",@"SHT_CUDA_INFO"
	.sectionflags	@""
	.align	4


	//----- nvinfo : EIATTR_CUDA_API_VERSION
	.align		4
        /*0000*/ 	.byte	0x04, 0x37
        /*0002*/ 	.short	(.L_169 - .L_168)
.L_168:
        /*0004*/ 	.word	0x00000082


	//----- nvinfo : EIATTR_KPARAM_INFO
	.align		4
.L_169:
        /*0008*/ 	.byte	0x04, 0x17
        /*000a*/ 	.short	(.L_171 - .L_170)
.L_170:
        /*000c*/ 	.word	0x00000000
        /*0010*/ 	.short	0x0002
        /*0012*/ 	.short	0x0010
        /*0014*/ 	.byte	0x00, 0xf0, 0x11, 0x00


	//----- nvinfo : EIATTR_KPARAM_INFO
	.align		4
.L_171:
        /*0018*/ 	.byte	0x04, 0x17
        /*001a*/ 	.short	(.L_173 - .L_172)
.L_172:
        /*001c*/ 	.word	0x00000000
        /*0020*/ 	.short	0x0001
        /*0022*/ 	.short	0x0008
        /*0024*/ 	.byte	0x00, 0xf5, 0x21, 0x00


	//----- nvinfo : EIATTR_KPARAM_INFO
	.align		4
.L_173:
        /*0028*/ 	.byte	0x04, 0x17
        /*002a*/ 	.short	(.L_175 - .L_174)
.L_174:
        /*002c*/ 	.word	0x00000000
        /*0030*/ 	.short	0x0000
        /*0032*/ 	.short	0x0000
        /*0034*/ 	.byte	0x00, 0xf5, 0x21, 0x00


	//----- nvinfo : EIATTR_SPARSE_MMA_MASK
	.align		4
.L_175:
        /*0038*/ 	.byte	0x03, 0x50
        /*003a*/ 	.short	0x0000


	//----- nvinfo : EIATTR_MAXREG_COUNT
	.align		4
        /*003c*/ 	.byte	0x03, 0x1b
        /*003e*/ 	.short	0x00ff


	//----- nvinfo : EIATTR_MERCURY_ISA_VERSION
	.align		4
        /*0040*/ 	.byte	0x03, 0x5f
        /*0042*/ 	.short	0x0101


	//----- nvinfo : EIATTR_INT_WARP_WIDE_INSTR_OFFSETS
	.align		4
        /*0044*/ 	.byte	0x04, 0x31
        /*0046*/ 	.short	(.L_177 - .L_176)


	//   ....[0]....
.L_176:
        /*0048*/ 	.word	0x000002d0


	//   ....[1]....
        /*004c*/ 	.word	0x00000390


	//----- nvinfo : EIATTR_VRC_CTA_INIT_COUNT
	.align		4
.L_177:
        /*0050*/ 	.byte	0x02, 0x4a
	.zero		1
	.zero		1


	//----- nvinfo : EIATTR_EXIT_INSTR_OFFSETS
	.align		4
        /*0054*/ 	.byte	0x04, 0x1c
        /*0056*/ 	.short	(.L_179 - .L_178)


	//   ....[0]....
.L_178:
        /*0058*/ 	.word	0x00000070


	//   ....[1]....
        /*005c*/ 	.word	0x000000d0


	//   ....[2]....
        /*0060*/ 	.word	0x00000250


	//   ....[3]....
        /*0064*/ 	.word	0x000003d0


	//----- nvinfo : EIATTR_CRS_STACK_SIZE
	.align		4
.L_179:
        /*0068*/ 	.byte	0x04, 0x1e
        /*006a*/ 	.short	(.L_181 - .L_180)
.L_180:
        /*006c*/ 	.word	0x00000000


	//----- nvinfo : EIATTR_CBANK_PARAM_SIZE
	.align		4
.L_181:
        /*0070*/ 	.byte	0x03, 0x19
        /*0072*/ 	.short	0x0014


	//----- nvinfo : EIATTR_PARAM_CBANK
	.align		4
        /*0074*/ 	.byte	0x04, 0x0a
        /*0076*/ 	.short	(.L_183 - .L_182)
	.align		4
.L_182:
        /*0078*/ 	.word	index@(.nv.constant0._Z28generate_random_primes_fast2PiS_i)
        /*007c*/ 	.short	0x0380
        /*007e*/ 	.short	0x0014


	//----- nvinfo : EIATTR_SW_WAR
	.align		4
.L_183:
        /*0080*/ 	.byte	0x04, 0x36
        /*0082*/ 	.short	(.L_185 - .L_184)
.L_184:
        /*0084*/ 	.word	0x00000008
.L_185:


//--------------------- .nv.info._Z27generate_random_primes_fastPiS_i --------------------------
	.section	.nv.info._Z27generate_random_primes_fastPiS_i,"",@"SHT_CUDA_INFO"
	.sectionflags	@""
	.align	4


	//----- nvinfo : EIATTR_CUDA_API_VERSION
	.align		4
        /*0000*/ 	.byte	0x04, 0x37
        /*0002*/ 	.short	(.L_187 - .L_186)
.L_186:
        /*0004*/ 	.word	0x00000082


	//----- nvinfo : EIATTR_KPARAM_INFO
	.align		4
.L_187:
        /*0008*/ 	.byte	0x04, 0x17
        /*000a*/ 	.short	(.L_189 - .L_188)
.L_188:
        /*000c*/ 	.word	0x00000000
        /*0010*/ 	.short	0x0002
        /*0012*/ 	.short	0x0010
        /*0014*/ 	.byte	0x00, 0xf0, 0x11, 0x00


	//----- nvinfo : EIATTR_KPARAM_INFO
	.align		4
.L_189:
        /*0018*/ 	.byte	0x04, 0x17
        /*001a*/ 	.short	(.L_191 - .L_190)
.L_190:
        /*001c*/ 	.word	0x00000000
        /*0020*/ 	.short	0x0001
        /*0022*/ 	.short	0x0008
        /*0024*/ 	.byte	0x00, 0xf5, 0x21, 0x00


	//----- nvinfo : EIATTR_KPARAM_INFO
	.align		4
.L_191:
        /*0028*/ 	.byte	0x04, 0x17
        /*002a*/ 	.short	(.L_193 - .L_192)
.L_192:
        /*002c*/ 	.word	0x00000000
        /*0030*/ 	.short	0x0000
        /*0032*/ 	.short	0x0000
        /*0034*/ 	.byte	0x00, 0xf5, 0x21, 0x00


	//----- nvinfo : EIATTR_SPARSE_MMA_MASK
	.align		4
.L_193:
        /*0038*/ 	.byte	0x03, 0x50
        /*003a*/ 	.short	0x0000


	//----- nvinfo : EIATTR_MAXREG_COUNT
	.align		4
        /*003c*/ 	.byte	0x03, 0x1b
        /*003e*/ 	.short	0x00ff


	//----- nvinfo : EIATTR_MERCURY_ISA_VERSION
	.align		4
        /*0040*/ 	.byte	0x03, 0x5f
        /*0042*/ 	.short	0x0101


	//----- nvinfo : EIATTR_INT_WARP_WIDE_INSTR_OFFSETS
	.align		4
        /*0044*/ 	.byte	0x04, 0x31
        /*0046*/ 	.short	(.L_195 - .L_194)


	//   ....[0]....
.L_194:
        /*0048*/ 	.word	0x000002d0


	//   ....[1]....
        /*004c*/ 	.word	0x00000390


	//----- nvinfo : EIATTR_VRC_CTA_INIT_COUNT
	.align		4
.L_195:
        /*0050*/ 	.byte	0x02, 0x4a
	.zero		1
	.zero		1


	//----- nvinfo : EIATTR_EXIT_INSTR_OFFSETS
	.align		4
        /*0054*/ 	.byte	0x04, 0x1c
        /*0056*/ 	.short	(.L_197 - .L_196)


	//   ....[0]....
.L_196:
        /*0058*/ 	.word	0x00000070


	//   ....[1]....
        /*005c*/ 	.word	0x000000d0


	//   ....[2]....
        /*0060*/ 	.word	0x00000250


	//   ....[3]....
        /*0064*/ 	.word	0x000003d0


	//----- nvinfo : EIATTR_CRS_STACK_SIZE
	.align		4
.L_197:
        /*0068*/ 	.byte	0x04, 0x1e
        /*006a*/ 	.short	(.L_199 - .L_198)
.L_198:
        /*006c*/ 	.word	0x00000000


	//----- nvinfo : EIATTR_CBANK_PARAM_SIZE
	.align		4
.L_199:
        /*0070*/ 	.byte	0x03, 0x19
        /*0072*/ 	.short	0x0014


	//----- nvinfo : EIATTR_PARAM_CBANK
	.align		4
        /*0074*/ 	.byte	0x04, 0x0a
        /*0076*/ 	.short	(.L_201 - .L_200)
	.align		4
.L_200:
        /*0078*/ 	.word	index@(.nv.constant0._Z27generate_random_primes_fastPiS_i)
        /*007c*/ 	.short	0x0380
        /*007e*/ 	.short	0x0014


	//----- nvinfo : EIATTR_SW_WAR
	.align		4
.L_201:
        /*0080*/ 	.byte	0x04, 0x36
        /*0082*/ 	.short	(.L_203 - .L_202)
.L_202:
        /*0084*/ 	.word	0x00000008
.L_203:


//--------------------- .nv.info._Z12count_primesPiS_i --------------------------
	.section	.nv.info._Z12count_primesPiS_i,"",@"SHT_CUDA_INFO"
	.sectionflags	@""
	.align	4


	//----- nvinfo : EIATTR_CUDA_API_VERSION
	.align		4
        /*0000*/ 	.byte	0x04, 0x37
        /*0002*/ 	.short	(.L_205 - .L_204)
.L_204:
        /*0004*/ 	.word	0x00000082


	//----- nvinfo : EIATTR_KPARAM_INFO
	.align		4
.L_205:
        /*0008*/ 	.byte	0x04, 0x17
        /*000a*/ 	.short	(.L_207 - .L_206)
.L_206:
        /*000c*/ 	.word	0x00000000
        /*0010*/ 	.short	0x0002
        /*0012*/ 	.short	0x0010
        /*0014*/ 	.byte	0x00, 0xf0, 0x11, 0x00


	//----- nvinfo : EIATTR_KPARAM_INFO
	.align		4
.L_207:
        /*0018*/ 	.byte	0x04, 0x17
        /*001a*/ 	.short	(.L_209 - .L_208)
.L_208:
        /*001c*/ 	.word	0x00000000
        /*0020*/ 	.short	0x0001
        /*0022*/ 	.short	0x0008
        /*0024*/ 	.byte	0x00, 0xf5, 0x21, 0x00


	//----- nvinfo : EIATTR_KPARAM_INFO
	.align		4
.L_209:
        /*0028*/ 	.byte	0x04, 0x17
        /*002a*/ 	.short	(.L_211 - .L_210)
.L_210:
        /*002c*/ 	.word	0x00000000
        /*0030*/ 	.short	0x0000
        /*0032*/ 	.short	0x0000
        /*0034*/ 	.byte	0x00, 0xf5, 0x21, 0x00


	//----- nvinfo : EIATTR_SPARSE_MMA_MASK
	.align		4
.L_211:
        /*0038*/ 	.byte	0x03, 0x50
        /*003a*/ 	.short	0x0000


	//----- nvinfo : EIATTR_MAXREG_COUNT
	.align		4
        /*003c*/ 	.byte	0x03, 0x1b
        /*003e*/ 	.short	0x00ff


	//----- nvinfo : EIATTR_NUM_BARRIERS
	.align		4
        /*0040*/ 	.byte	0x02, 0x4c
        /*0042*/ 	.byte	0x01
	.zero		1


	//----- nvinfo : EIATTR_MERCURY_ISA_VERSION
	.align		4
        /*0044*/ 	.byte	0x03, 0x5f
        /*0046*/ 	.short	0x0101


	//----- nvinfo : EIATTR_VRC_CTA_INIT_COUNT
	.align		4
        /*0048*/ 	.byte	0x02, 0x4a
	.zero		1
	.zero		1


	//----- nvinfo : EIATTR_EXIT_INSTR_OFFSETS
	.align		4
        /*004c*/ 	.byte	0x04, 0x1c
        /*004e*/ 	.short	(.L_213 - .L_212)


	//   ....[0]....
.L_212:
        /*0050*/ 	.word	0x00000470


	//   ....[1]....
        /*0054*/ 	.word	0x000004e0


	//----- nvinfo : EIATTR_CRS_STACK_SIZE
	.align		4
.L_213:
        /*0058*/ 	.byte	0x04, 0x1e
        /*005a*/ 	.short	(.L_215 - .L_214)
.L_214:
        /*005c*/ 	.word	0x00000000


	//----- nvinfo : EIATTR_CBANK_PARAM_SIZE
	.align		4
.L_215:
        /*0060*/ 	.byte	0x03, 0x19
        /*0062*/ 	.short	0x0014


	//----- nvinfo : EIATTR_PARAM_CBANK
	.align		4
        /*0064*/ 	.byte	0x04, 0x0a
        /*0066*/ 	.short	(.L_217 - .L_216)
	.align		4
.L_216:
        /*0068*/ 	.word	index@(.nv.constant0._Z12count_primesPiS_i)
        /*006c*/ 	.short	0x0380
        /*006e*/ 	.short	0x0014


	//----- nvinfo : EIATTR_SW_WAR
	.align		4
.L_217:
        /*0070*/ 	.byte	0x04, 0x36
        /*0072*/ 	.short	(.L_219 - .L_218)
.L_218:
        /*0074*/ 	.word	0x00000008
.L_219:


//--------------------- .nv.info._Z25generate_fibonacci_primesPiS_i --------------------------
	.section	.nv.info._Z25generate_fibonacci_primesPiS_i,"",@"SHT_CUDA_INFO"
	.sectionflags	@""
	.align	4


	//----- nvinfo : EIATTR_CUDA_API_VERSION
	.align		4
        /*0000*/ 	.byte	0x04, 0x37
        /*0002*/ 	.short	(.L_221 - .L_220)
.L_220:
        /*0004*/ 	.word	0x00000082


	//----- nvinfo : EIATTR_KPARAM_INFO
	.align		4
.L_221:
        /*0008*/ 	.byte	0x04, 0x17
        /*000a*/ 	.short	(.L_223 - .L_222)
.L_222:
        /*000c*/ 	.word	0x00000000
        /*0010*/ 	.short	0x0002
        /*0012*/ 	.short	0x0010
        /*0014*/ 	.byte	0x00, 0xf0, 0x11, 0x00


	//----- nvinfo : EIATTR_KPARAM_INFO
	.align		4
.L_223:
        /*0018*/ 	.byte	0x04, 0x17
        /*001a*/ 	.short	(.L_225 - .L_224)
.L_224:
        /*001c*/ 	.word	0x00000000
        /*0020*/ 	.short	0x0001
        /*0022*/ 	.short	0x0008
        /*0024*/ 	.byte	0x00, 0xf5, 0x21, 0x00


	//----- nvinfo : EIATTR_KPARAM_INFO
	.align		4
.L_225:
        /*0028*/ 	.byte	0x04, 0x17
        /*002a*/ 	.short	(.L_227 - .L_226)
.L_226:
        /*002c*/ 	.word	0x00000000
        /*0030*/ 	.short	0x0000
        /*0032*/ 	.short	0x0000
        /*0034*/ 	.byte	0x00, 0xf5, 0x21, 0x00


	//----- nvinfo : EIATTR_SPARSE_MMA_MASK
	.align		4
.L_227:
        /*0038*/ 	.byte	0x03, 0x50
        /*003a*/ 	.short	0x0000


	//----- nvinfo : EIATTR_MAXREG_COUNT
	.align		4
        /*003c*/ 	.byte	0x03, 0x1b
        /*003e*/ 	.short	0x00ff


	//----- nvinfo : EIATTR_MERCURY_ISA_VERSION
	.align		4
        /*0040*/ 	.byte	0x03, 0x5f
        /*0042*/ 	.short	0x0101


	//----- nvinfo : EIATTR_INT_WARP_WIDE_INSTR_OFFSETS
	.align		4
        /*0044*/ 	.byte	0x04, 0x31
        /*0046*/ 	.short	(.L_229 - .L_228)


	//   ....[0]....
.L_228:
        /*0048*/ 	.word	0x00000760


	//   ....[1]....
        /*004c*/ 	.word	0x00000820


	//----- nvinfo : EIATTR_VRC_CTA_INIT_COUNT
	.align		4
.L_229:
        /*0050*/ 	.byte	0x02, 0x4a
	.zero		1
	.zero		1


	//----- nvinfo : EIATTR_EXIT_INSTR_OFFSETS
	.align		4
        /*0054*/ 	.byte	0x04, 0x1c
        /*0056*/ 	.short	(.L_231 - .L_230)


	//   ....[0]....
.L_230:
        /*0058*/ 	.word	0x00000070


	//   ....[1]....
        /*005c*/ 	.word	0x00000560


	//   ....[2]....
        /*0060*/ 	.word	0x000006e0


	//   ....[3]....
        /*0064*/ 	.word	0x00000860


	//----- nvinfo : EIATTR_CRS_STACK_SIZE
	.align		4
.L_231:
        /*0068*/ 	.byte	0x04, 0x1e
        /*006a*/ 	.short	(.L_233 - .L_232)
.L_232:
        /*006c*/ 	.word	0x00000000


	//----- nvinfo : EIATTR_CBANK_PARAM_SIZE
	.align		4
.L_233:
        /*0070*/ 	.byte	0x03, 0x19
        /*0072*/ 	.short	0x0014


	//----- nvinfo : EIATTR_PARAM_CBANK
	.align		4
        /*0074*/ 	.byte	0x04, 0x0a
        /*0076*/ 	.short	(.L_235 - .L_234)
	.align		4
.L_234:
        /*0078*/ 	.word	index@(.nv.constant0._Z25generate_fibonacci_primesPiS_i)
        /*007c*/ 	.short	0x0380
        /*007e*/ 	.short	0x0014


	//----- nvinfo : EIATTR_SW_WAR
	.align		4
.L_235:
        /*0080*/ 	.byte	0x04, 0x36
        /*0082*/ 	.short	(.L_237 - .L_236)
.L_236:
        /*0084*/ 	.word	0x00000008
.L_237:


//--------------------- .nv.info._Z18find_largest_primePiS_i --------------------------
	.section	.nv.info._Z18find_largest_primePiS_i,"",@"SHT_CUDA_INFO"
	.sectionflags	@""
	.align	4


	//----- nvinfo : EIATTR_CUDA_API_VERSION
	.align		4
        /*0000*/ 	.byte	0x04, 0x37
        /*0002*/ 	.short	(.L_239 - .L_238)
.L_238:
        /*0004*/ 	.word	0x00000082


	//----- nvinfo : EIATTR_KPARAM_INFO
	.align		4
.L_239:
        /*0008*/ 	.byte	0x04, 0x17
        /*000a*/ 	.short	(.L_241 - .L_240)
.L_240:
        /*000c*/ 	.word	0x00000000
        /*0010*/ 	.short	0x0002
        /*0012*/ 	.short	0x0010
        /*0014*/ 	.byte	0x00, 0xf0, 0x11, 0x00


	//----- nvinfo : EIATTR_KPARAM_INFO
	.align		4
.L_241:
        /*0018*/ 	.byte	0x04, 0x17
        /*001a*/ 	.short	(.L_243 - .L_242)
.L_242:
        /*001c*/ 	.word	0x00000000
        /*0020*/ 	.short	0x0001
        /*0022*/ 	.short	0x0008
        /*0024*/ 	.byte	0x00, 0xf5, 0x21, 0x00


	//----- nvinfo : EIATTR_KPARAM_INFO
	.align		4
.L_243:
        /*0028*/ 	.byte	0x04, 0x17
        /*002a*/ 	.short	(.L_245 - .L_244)
.L_244:
        /*002c*/ 	.word	0x00000000
        /*0030*/ 	.short	0x0000
        /*0032*/ 	.short	0x0000
        /*0034*/ 	.byte	0x00, 0xf5, 0x21, 0x00


	//----- nvinfo : EIATTR_SPARSE_MMA_MASK
	.align		4
.L_245:
        /*0038*/ 	.byte	0x03, 0x50
        /*003a*/ 	.short	0x0000


	//----- nvinfo : EIATTR_MAXREG_COUNT
	.align		4
        /*003c*/ 	.byte	0x03, 0x1b
        /*003e*/ 	.short	0x00ff


	//----- nvinfo : EIATTR_NUM_BARRIERS
	.align		4
        /*0040*/ 	.byte	0x02, 0x4c
        /*0042*/ 	.byte	0x01
	.zero		1


	//----- nvinfo : EIATTR_MERCURY_ISA_VERSION
	.align		4
        /*0044*/ 	.byte	0x03, 0x5f
        /*0046*/ 	.short	0x0101


	//----- nvinfo : EIATTR_VRC_CTA_INIT_COUNT
	.align		4
        /*0048*/ 	.byte	0x02, 0x4a
	.zero		1
	.zero		1


	//----- nvinfo : EIATTR_EXIT_INSTR_OFFSETS
	.align		4
        /*004c*/ 	.byte	0x04, 0x1c
        /*004e*/ 	.short	(.L_247 - .L_246)


	//   ....[0]....
.L_246:
        /*0050*/ 	.word	0x00000230


	//   ....[1]....
        /*0054*/ 	.word	0x000002a0


	//----- nvinfo : EIATTR_CRS_STACK_SIZE
	.align		4
.L_247:
        /*0058*/ 	.byte	0x04, 0x1e
        /*005a*/ 	.short	(.L_249 - .L_248)
.L_248:
        /*005c*/ 	.word	0x00000000


	//----- nvinfo : EIATTR_CBANK_PARAM_SIZE
	.align		4
.L_249:
        /*0060*/ 	.byte	0x03, 0x19
        /*0062*/ 	.short	0x0014


	//----- nvinfo : EIATTR_PARAM_CBANK
	.align		4
        /*0064*/ 	.byte	0x04, 0x0a
        /*0066*/ 	.short	(.L_251 - .L_250)
	.align		4
.L_250:
        /*0068*/ 	.word	index@(.nv.constant0._Z18find_largest_primePiS_i)
        /*006c*/ 	.short	0x0380
        /*006e*/ 	.short	0x0014


	//----- nvinfo : EIATTR_SW_WAR
	.align		4
.L_251:
        /*0070*/ 	.byte	0x04, 0x36
        /*0072*/ 	.short	(.L_253 - .L_252)
.L_252:
        /*0074*/ 	.word	0x00000008
.L_253:


//--------------------- .nv.info._Z12sieve_primesPiS_i --------------------------
	.section	.nv.info._Z12sieve_primesPiS_i,"",@"SHT_CUDA_INFO"
	.sectionflags	@""
	.align	4


	//----- nvinfo : EIATTR_CUDA_API_VERSION
	.align		4
        /*0000*/ 	.byte	0x04, 0x37
        /*0002*/ 	.short	(.L_255 - .L_254)
.L_254:
        /*0004*/ 	.word	0x00000082


	//----- nvinfo : EIATTR_KPARAM_INFO
	.align		4
.L_255:
        /*0008*/ 	.byte	0x04, 0x17
        /*000a*/ 	.short	(.L_257 - .L_256)
.L_256:
        /*000c*/ 	.word	0x00000000
        /*0010*/ 	.short	0x0002
        /*0012*/ 	.short	0x0010
        /*0014*/ 	.byte	0x00, 0xf0, 0x11, 0x00


	//----- nvinfo : EIATTR_KPARAM_INFO
	.align		4
.L_257:
        /*0018*/ 	.byte	0x04, 0x17
        /*001a*/ 	.short	(.L_259 - .L_258)
.L_258:
        /*001c*/ 	.word	0x00000000
        /*0020*/ 	.short	0x0001
        /*0022*/ 	.short	0x0008
        /*0024*/ 	.byte	0x00, 0xf5, 0x21, 0x00


	//----- nvinfo : EIATTR_KPARAM_INFO
	.align		4
.L_259:
        /*0028*/ 	.byte	0x04, 0x17
        /*002a*/ 	.short	(.L_261 - .L_260)
.L_260:
        /*002c*/ 	.word	0x00000000
        /*0030*/ 	.short	0x0000
        /*0032*/ 	.short	0x0000
        /*0034*/ 	.byte	0x00, 0xf5, 0x21, 0x00


	//----- nvinfo : EIATTR_SPARSE_MMA_MASK
	.align		4
.L_261:
        /*0038*/ 	.byte	0x03, 0x50
        /*003a*/ 	.short	0x0000


	//----- nvinfo : EIATTR_MAXREG_COUNT
	.align		4
        /*003c*/ 	.byte	0x03, 0x1b
        /*003e*/ 	.short	0x00ff


	//----- nvinfo : EIATTR_NUM_BARRIERS
	.align		4
        /*0040*/ 	.byte	0x02, 0x4c
        /*0042*/ 	.byte	0x01
	.zero		1


	//----- nvinfo : EIATTR_MERCURY_ISA_VERSION
	.align		4
        /*0044*/ 	.byte	0x03, 0x5f
        /*0046*/ 	.short	0x0101


	//----- nvinfo : EIATTR_VRC_CTA_INIT_COUNT
	.align		4
        /*0048*/ 	.byte	0x02, 0x4a
	.zero		1
	.zero		1


	//----- nvinfo : EIATTR_EXIT_INSTR_OFFSETS
	.align		4
        /*004c*/ 	.byte	0x04, 0x1c
        /*004e*/ 	.short	(.L_263 - .L_262)


	//   ....[0]....
.L_262:
        /*0050*/ 	.word	0x000000e0


	//   ....[1]....
        /*0054*/ 	.word	0x00000220


	//----- nvinfo : EIATTR_CRS_STACK_SIZE
	.align		4
.L_263:
        /*0058*/ 	.byte	0x04, 0x1e
        /*005a*/ 	.short	(.L_265 - .L_264)
.L_264:
        /*005c*/ 	.word	0x00000000


	//----- nvinfo : EIATTR_CBANK_PARAM_SIZE
	.align		4
.L_265:
        /*0060*/ 	.byte	0x03, 0x19
        /*0062*/ 	.short	0x0014


	//----- nvinfo : EIATTR_PARAM_CBANK
	.align		4
        /*0064*/ 	.byte	0x04, 0x0a
        /*0066*/ 	.short	(.L_267 - .L_266)
	.align		4
.L_266:
        /*0068*/ 	.word	index@(.nv.constant0._Z12sieve_primesPiS_i)
        /*006c*/ 	.short	0x0380
        /*006e*/ 	.short	0x0014


	//----- nvinfo : EIATTR_SW_WAR
	.align		4
.L_267:
        /*0070*/ 	.byte	0x04, 0x36
        /*0072*/ 	.short	(.L_269 - .L_268)
.L_268:
        /*0074*/ 	.word	0x00000008
.L_269:


//--------------------- .nv.info._Z12merge_primesPiS_S_ii --------------------------
	.section	.nv.info._Z12merge_primesPiS_S_ii,"",@"SHT_CUDA_INFO"
	.sectionflags	@""
	.align	4


	//----- nvinfo : EIATTR_CUDA_API_VERSION
	.align		4
        /*0000*/ 	.byte	0x04, 0x37
        /*0002*/ 	.short	(.L_271 - .L_270)
.L_270:
        /*0004*/ 	.word	0x00000082


	//----- nvinfo : EIATTR_KPARAM_INFO
	.align		4
.L_271:
        /*0008*/ 	.byte	0x04, 0x17
        /*000a*/ 	.short	(.L_273 - .L_272)
.L_272:
        /*000c*/ 	.word	0x00000000
        /*0010*/ 	.short	0x0004
        /*0012*/ 	.short	0x001c
        /*0014*/ 	.byte	0x00, 0xf0, 0x11, 0x00


	//----- nvinfo : EIATTR_KPARAM_INFO
	.align		4
.L_273:
        /*0018*/ 	.byte	0x04, 0x17
        /*001a*/ 	.short	(.L_275 - .L_274)
.L_274:
        /*001c*/ 	.word	0x00000000
        /*0020*/ 	.short	0x0003
        /*0022*/ 	.short	0x0018
        /*0024*/ 	.byte	0x00, 0xf0, 0x11, 0x00


	//----- nvinfo : EIATTR_KPARAM_INFO
	.align		4
.L_275:
        /*0028*/ 	.byte	0x04, 0x17
        /*002a*/ 	.short	(.L_277 - .L_276)
.L_276:
        /*002c*/ 	.word	0x00000000
        /*0030*/ 	.short	0x0002
        /*0032*/ 	.short	0x0010
        /*0034*/ 	.byte	0x00, 0xf5, 0x21, 0x00


	//----- nvinfo : EIATTR_KPARAM_INFO
	.align		4
.L_277:
        /*0038*/ 	.byte	0x04, 0x17
        /*003a*/ 	.short	(.L_279 - .L_278)
.L_278:
        /*003c*/ 	.word	0x00000000
        /*0040*/ 	.short	0x0001
        /*0042*/ 	.short	0x0008
        /*0044*/ 	.byte	0x00, 0xf5, 0x21, 0x00


	//----- nvinfo : EIATTR_KPARAM_INFO
	.align		4
.L_279:
        /*0048*/ 	.byte	0x04, 0x17
        /*004a*/ 	.short	(.L_281 - .L_280)
.L_280:
        /*004c*/ 	.word	0x00000000
        /*0050*/ 	.short	0x0000
        /*0052*/ 	.short	0x0000
        /*0054*/ 	.byte	0x00, 0xf5, 0x21, 0x00


	//----- nvinfo : EIATTR_SPARSE_MMA_MASK
	.align		4
.L_281:
        /*0058*/ 	.byte	0x03, 0x50
        /*005a*/ 	.short	0x0000


	//----- nvinfo : EIATTR_MAXREG_COUNT
	.align		4
        /*005c*/ 	.byte	0x03, 0x1b
        /*005e*/ 	.short	0x00ff


	//----- nvinfo : EIATTR_MERCURY_ISA_VERSION
	.align		4
        /*0060*/ 	.byte	0x03, 0x5f
        /*0062*/ 	.short	0x0101


	//----- nvinfo : EIATTR_VRC_CTA_INIT_COUNT
	.align		4
        /*0064*/ 	.byte	0x02, 0x4a
	.zero		1
	.zero		1


	//----- nvinfo : EIATTR_EXIT_INSTR_OFFSETS
	.align		4
        /*0068*/ 	.byte	0x04, 0x1c
        /*006a*/ 	.short	(.L_283 - .L_282)


	//   ....[0]....
.L_282:
        /*006c*/ 	.word	0x00000130


	//   ....[1]....
        /*0070*/ 	.word	0x000001b0


	//----- nvinfo : EIATTR_CRS_STACK_SIZE
	.align		4
.L_283:
        /*0074*/ 	.byte	0x04, 0x1e
        /*0076*/ 	.short	(.L_285 - .L_284)
.L_284:
        /*0078*/ 	.word	0x00000000


	//----- nvinfo : EIATTR_CBANK_PARAM_SIZE
	.align		4
.L_285:
        /*007c*/ 	.byte	0x03, 0x19
        /*007e*/ 	.short	0x0020


	//----- nvinfo : EIATTR_PARAM_CBANK
	.align		4
        /*0080*/ 	.byte	0x04, 0x0a
        /*0082*/ 	.short	(.L_287 - .L_286)
	.align		4
.L_286:
        /*0084*/ 	.word	index@(.nv.constant0._Z12merge_primesPiS_S_ii)
        /*0088*/ 	.short	0x0380
        /*008a*/ 	.short	0x0020


	//----- nvinfo : EIATTR_SW_WAR
	.align		4
.L_287:
        /*008c*/ 	.byte	0x04, 0x36
        /*008e*/ 	.short	(.L_289 - .L_288)
.L_288:
        /*0090*/ 	.word	0x00000008
.L_289:


//--------------------- .nv.info._Z14shuffle_primesPii --------------------------
	.section	.nv.info._Z14shuffle_primesPii,"",@"SHT_CUDA_INFO"
	.sectionflags	@""
	.align	4


	//----- nvinfo : EIATTR_CUDA_API_VERSION
	.align		4
        /*0000*/ 	.byte	0x04, 0x37
        /*0002*/ 	.short	(.L_291 - .L_290)
.L_290:
        /*0004*/ 	.word	0x00000082


	//----- nvinfo : EIATTR_KPARAM_INFO
	.align		4
.L_291:
        /*0008*/ 	.byte	0x04, 0x17
        /*000a*/ 	.short	(.L_293 - .L_292)
.L_292:
        /*000c*/ 	.word	0x00000000
        /*0010*/ 	.short	0x0001
        /*0012*/ 	.short	0x0008
        /*0014*/ 	.byte	0x00, 0xf0, 0x11, 0x00


	//----- nvinfo : EIATTR_KPARAM_INFO
	.align		4
.L_293:
        /*0018*/ 	.byte	0x04, 0x17
        /*001a*/ 	.short	(.L_295 - .L_294)
.L_294:
        /*001c*/ 	.word	0x00000000
        /*0020*/ 	.short	0x0000
        /*0022*/ 	.short	0x0000
        /*0024*/ 	.byte	0x00, 0xf5, 0x21, 0x00


	//----- nvinfo : EIATTR_SPARSE_MMA_MASK
	.align		4
.L_295:
        /*0028*/ 	.byte	0x03, 0x50
        /*002a*/ 	.short	0x0000


	//----- nvinfo : EIATTR_MAXREG_COUNT
	.align		4
        /*002c*/ 	.byte	0x03, 0x1b
        /*002e*/ 	.short	0x00ff


	//----- nvinfo : EIATTR_MERCURY_ISA_VERSION
	.align		4
        /*0030*/ 	.byte	0x03, 0x5f
        /*0032*/ 	.short	0x0101


	//----- nvinfo : EIATTR_VRC_CTA_INIT_COUNT
	.align		4
        /*0034*/ 	.byte	0x02, 0x4a
	.zero		1
	.zero		1


	//----- nvinfo : EIATTR_EXIT_INSTR_OFFSETS
	.align		4
        /*0038*/ 	.byte	0x04, 0x1c
        /*003a*/ 	.short	(.L_297 - .L_296)


	//   ....[0]....
.L_296:
        /*003c*/ 	.word	0x00000070


	//   ....[1]....
        /*0040*/ 	.word	0x00000280


	//----- nvinfo : EIATTR_CBANK_PARAM_SIZE
	.align		4
.L_297:
        /*0044*/ 	.byte	0x03, 0x19
        /*0046*/ 	.short	0x000c


	//----- nvinfo : EIATTR_PARAM_CBANK
	.align		4
        /*0048*/ 	.byte	0x04, 0x0a
        /*004a*/ 	.short	(.L_299 - .L_298)
	.align		4
.L_298:
        /*004c*/ 	.word	index@(.nv.constant0._Z14shuffle_primesPii)
        /*0050*/ 	.short	0x0380
        /*0052*/ 	.short	0x000c


	//----- nvinfo : EIATTR_SW_WAR
	.align		4
.L_299:
        /*0054*/ 	.byte	0x04, 0x36
        /*0056*/ 	.short	(.L_301 - .L_300)
.L_300:
        /*0058*/ 	.word	0x00000008
.L_301:


//--------------------- .nv.info._Z11sort_primesPii --------------------------
	.section	.nv.info._Z11sort_primesPii,"",@"SHT_CUDA_INFO"
	.sectionflags	@""
	.align	4


	//----- nvinfo : EIATTR_CUDA_API_VERSION
	.align		4
        /*0000*/ 	.byte	0x04, 0x37
        /*0002*/ 	.short	(.L_303 - .L_302)
.L_302:
        /*0004*/ 	.word	0x00000082


	//----- nvinfo : EIATTR_KPARAM_INFO
	.align		4
.L_303:
        /*0008*/ 	.byte	0x04, 0x17
        /*000a*/ 	.short	(.L_305 - .L_304)
.L_304:
        /*000c*/ 	.word	0x00000000
        /*0010*/ 	.short	0x0001
        /*0012*/ 	.short	0x0008
        /*0014*/ 	.byte	0x00, 0xf0, 0x11, 0x00


	//----- nvinfo : EIATTR_KPARAM_INFO
	.align		4
.L_305:
        /*0018*/ 	.byte	0x04, 0x17
        /*001a*/ 	.short	(.L_307 - .L_306)
.L_306:
        /*001c*/ 	.word	0x00000000
        /*0020*/ 	.short	0x0000
        /*0022*/ 	.short	0x0000
        /*0024*/ 	.byte	0x00, 0xf5, 0x21, 0x00


	//----- nvinfo : EIATTR_SPARSE_MMA_MASK
	.align		4
.L_307:
        /*0028*/ 	.byte	0x03, 0x50
        /*002a*/ 	.short	0x0000


	//----- nvinfo : EIATTR_MAXREG_COUNT
	.align		4
        /*002c*/ 	.byte	0x03, 0x1b
        /*002e*/ 	.short	0x00ff


	//----- nvinfo : EIATTR_NUM_BARRIERS
	.align		4
        /*0030*/ 	.byte	0x02, 0x4c
        /*0032*/ 	.byte	0x01
	.zero		1


	//----- nvinfo : EIATTR_MERCURY_ISA_VERSION
	.align		4
        /*0034*/ 	.byte	0x03, 0x5f
        /*0036*/ 	.short	0x0101


	//----- nvinfo : EIATTR_VRC_CTA_INIT_COUNT
	.align		4
        /*0038*/ 	.byte	0x02, 0x4a
	.zero		1
	.zero		1


	//----- nvinfo : EIATTR_EXIT_INSTR_OFFSETS
	.align		4
        /*003c*/ 	.byte	0x04, 0x1c
        /*003e*/ 	.short	(.L_309 - .L_308)


	//   ....[0]....
.L_308:
        /*0040*/ 	.word	0x00000030


	//   ....[1]....
        /*0044*/ 	.word	0x000001f0


	//----- nvinfo : EIATTR_CRS_STACK_SIZE
	.align		4
.L_309:
        /*0048*/ 	.byte	0x04, 0x1e
        /*004a*/ 	.short	(.L_311 - .L_310)
.L_310:
        /*004c*/ 	.word	0x00000000


	//----- nvinfo : EIATTR_CBANK_PARAM_SIZE
	.align		4
.L_311:
        /*0050*/ 	.byte	0x03, 0x19
        /*0052*/ 	.short	0x000c


	//----- nvinfo : EIATTR_PARAM_CBANK
	.align		4
        /*0054*/ 	.byte	0x04, 0x0a
        /*0056*/ 	.short	(.L_313 - .L_312)
	.align		4
.L_312:
        /*0058*/ 	.word	index@(.nv.constant0._Z11sort_primesPii)
        /*005c*/ 	.short	0x0380
        /*005e*/ 	.short	0x000c


	//----- nvinfo : EIATTR_SW_WAR
	.align		4
.L_313:
        /*0060*/ 	.byte	0x04, 0x36
        /*0062*/ 	.short	(.L_315 - .L_314)
.L_314:
        /*0064*/ 	.word	0x00000008
.L_315:


//--------------------- .nv.info._Z13reduce_primesPiS_i --------------------------
	.section	.nv.info._Z13reduce_primesPiS_i,"",@"SHT_CUDA_INFO"
	.sectionflags	@""
	.align	4


	//----- nvinfo : EIATTR_CUDA_API_VERSION
	.align		4
        /*0000*/ 	.byte	0x04, 0x37
        /*0002*/ 	.short	(.L_317 - .L_316)
.L_316:
        /*0004*/ 	.word	0x00000082


	//----- nvinfo : EIATTR_KPARAM_INFO
	.align		4
.L_317:
        /*0008*/ 	.byte	0x04, 0x17
        /*000a*/ 	.short	(.L_319 - .L_318)
.L_318:
        /*000c*/ 	.word	0x00000000
        /*0010*/ 	.short	0x0002
        /*0012*/ 	.short	0x0010
        /*0014*/ 	.byte	0x00, 0xf0, 0x11, 0x00


	//----- nvinfo : EIATTR_KPARAM_INFO
	.align		4
.L_319:
        /*0018*/ 	.byte	0x04, 0x17
        /*001a*/ 	.short	(.L_321 - .L_320)
.L_320:
        /*001c*/ 	.word	0x00000000
        /*0020*/ 	.short	0x0001
        /*0022*/ 	.short	0x0008
        /*0024*/ 	.byte	0x00, 0xf5, 0x21, 0x00


	//----- nvinfo : EIATTR_KPARAM_INFO
	.align		4
.L_321:
        /*0028*/ 	.byte	0x04, 0x17
        /*002a*/ 	.short	(.L_323 - .L_322)
.L_322:
        /*002c*/ 	.word	0x00000000
        /*0030*/ 	.short	0x0000
        /*0032*/ 	.short	0x0000
        /*0034*/ 	.byte	0x00, 0xf5, 0x21, 0x00


	//----- nvinfo : EIATTR_SPARSE_MMA_MASK
	.align		4
.L_323:
        /*0038*/ 	.byte	0x03, 0x50
        /*003a*/ 	.short	0x0000


	//----- nvinfo : EIATTR_MAXREG_COUNT
	.align		4
        /*003c*/ 	.byte	0x03, 0x1b
        /*003e*/ 	.short	0x00ff


	//----- nvinfo : EIATTR_NUM_BARRIERS
	.align		4
        /*0040*/ 	.byte	0x02, 0x4c
        /*0042*/ 	.byte	0x01
	.zero		1


	//----- nvinfo : EIATTR_MERCURY_ISA_VERSION
	.align		4
        /*0044*/ 	.byte	0x03, 0x5f
        /*0046*/ 	.short	0x0101


	//----- nvinfo : EIATTR_VRC_CTA_INIT_COUNT
	.align		4
        /*0048*/ 	.byte	0x02, 0x4a
	.zero		1
	.zero		1


	//----- nvinfo : EIATTR_EXIT_INSTR_OFFSETS
	.align		4
        /*004c*/ 	.byte	0x04, 0x1c
        /*004e*/ 	.short	(.L_325 - .L_324)


	//   ....[0]....
.L_324:
        /*0050*/ 	.word	0x00000200


	//   ....[1]....
        /*0054*/ 	.word	0x00000270


	//----- nvinfo : EIATTR_CBANK_PARAM_SIZE
	.align		4
.L_325:
        /*0058*/ 	.byte	0x03, 0x19
        /*005a*/ 	.short	0x0014


	//----- nvinfo : EIATTR_PARAM_CBANK
	.align		4
        /*005c*/ 	.byte	0x04, 0x0a
        /*005e*/ 	.short	(.L_327 - .L_326)
	.align		4
.L_326:
        /*0060*/ 	.word	index@(.nv.constant0._Z13reduce_primesPiS_i)
        /*0064*/ 	.short	0x0380
        /*0066*/ 	.short	0x0014


	//----- nvinfo : EIATTR_SW_WAR
	.align		4
.L_327:
        /*0068*/ 	.byte	0x04, 0x36
        /*006a*/ 	.short	(.L_329 - .L_328)
.L_328:
        /*006c*/ 	.word	0x00000008
.L_329:


//--------------------- .nv.info._Z16transform_primesPiS_i --------------------------
	.section	.nv.info._Z16transform_primesPiS_i,"",@"SHT_CUDA_INFO"
	.sectionflags	@""
	.align	4


	//----- nvinfo : EIATTR_CUDA_API_VERSION
	.align		4
        /*0000*/ 	.byte	0x04, 0x37
        /*0002*/ 	.short	(.L_331 - .L_330)
.L_330:
        /*0004*/ 	.word	0x00000082


	//----- nvinfo : EIATTR_KPARAM_INFO
	.align		4
.L_331:
        /*0008*/ 	.byte	0x04, 0x17
        /*000a*/ 	.short	(.L_333 - .L_332)
.L_332:
        /*000c*/ 	.word	0x00000000
        /*0010*/ 	.short	0x0002
        /*0012*/ 	.short	0x0010
        /*0014*/ 	.byte	0x00, 0xf0, 0x11, 0x00


	//----- nvinfo : EIATTR_KPARAM_INFO
	.align		4
.L_333:
        /*0018*/ 	.byte	0x04, 0x17
        /*001a*/ 	.short	(.L_335 - .L_334)
.L_334:
        /*001c*/ 	.word	0x00000000
        /*0020*/ 	.short	0x0001
        /*0022*/ 	.short	0x0008
        /*0024*/ 	.byte	0x00, 0xf5, 0x21, 0x00


	//----- nvinfo : EIATTR_KPARAM_INFO
	.align		4
.L_335:
        /*0028*/ 	.byte	0x04, 0x17
        /*002a*/ 	.short	(.L_337 - .L_336)
.L_336:
        /*002c*/ 	.word	0x00000000
        /*0030*/ 	.short	0x0000
        /*0032*/ 	.short	0x0000
        /*0034*/ 	.byte	0x00, 0xf5, 0x21, 0x00


	//----- nvinfo : EIATTR_SPARSE_MMA_MASK
	.align		4
.L_337:
        /*0038*/ 	.byte	0x03, 0x50
        /*003a*/ 	.short	0x0000


	//----- nvinfo : EIATTR_MAXREG_COUNT
	.align		4
        /*003c*/ 	.byte	0x03, 0x1b
        /*003e*/ 	.short	0x00ff


	//----- nvinfo : EIATTR_MERCURY_ISA_VERSION
	.align		4
        /*0040*/ 	.byte	0x03, 0x5f
        /*0042*/ 	.short	0x0101


	//----- nvinfo : EIATTR_VRC_CTA_INIT_COUNT
	.align		4
        /*0044*/ 	.byte	0x02, 0x4a
	.zero		1
	.zero		1


	//----- nvinfo : EIATTR_EXIT_INSTR_OFFSETS
	.align		4
        /*0048*/ 	.byte	0x04, 0x1c
        /*004a*/ 	.short	(.L_339 - .L_338)


	//   ....[0]....
.L_338:
        /*004c*/ 	.word	0x00000070


	//   ....[1]....
        /*0050*/ 	.word	0x00000110


	//----- nvinfo : EIATTR_CBANK_PARAM_SIZE
	.align		4
.L_339:
        /*0054*/ 	.byte	0x03, 0x19
        /*0056*/ 	.short	0x0014


	//----- nvinfo : EIATTR_PARAM_CBANK
	.align		4
        /*0058*/ 	.byte	0x04, 0x0a
        /*005a*/ 	.short	(.L_341 - .L_340)
	.align		4
.L_340:
        /*005c*/ 	.word	index@(.nv.constant0._Z16transform_primesPiS_i)
        /*0060*/ 	.short	0x0380
        /*0062*/ 	.short	0x0014


	//----- nvinfo : EIATTR_SW_WAR
	.align		4
.L_341:
        /*0064*/ 	.byte	0x04, 0x36
        /*0066*/ 	.short	(.L_343 - .L_342)
.L_342:
        /*0068*/ 	.word	0x00000008
.L_343:


//--------------------- .nv.info._Z13filter_primesPiS_S_i --------------------------
	.section	.nv.info._Z13filter_primesPiS_S_i,"",@"SHT_CUDA_INFO"
	.sectionflags	@""
	.align	4


	//----- nvinfo : EIATTR_CUDA_API_VERSION
	.align		4
        /*0000*/ 	.byte	0x04, 0x37
        /*0002*/ 	.short	(.L_345 - .L_344)
.L_344:
        /*0004*/ 	.word	0x00000082


	//----- nvinfo : EIATTR_KPARAM_INFO
	.align		4
.L_345:
        /*0008*/ 	.byte	0x04, 0x17
        /*000a*/ 	.short	(.L_347 - .L_346)
.L_346:
        /*000c*/ 	.word	0x00000000
        /*0010*/ 	.short	0x0003
        /*0012*/ 	.short	0x0018
        /*0014*/ 	.byte	0x00, 0xf0, 0x11, 0x00


	//----- nvinfo : EIATTR_KPARAM_INFO
	.align		4
.L_347:
        /*0018*/ 	.byte	0x04, 0x17
        /*001a*/ 	.short	(.L_349 - .L_348)
.L_348:
        /*001c*/ 	.word	0x00000000
        /*0020*/ 	.short	0x0002
        /*0022*/ 	.short	0x0010
        /*0024*/ 	.byte	0x00, 0xf5, 0x21, 0x00


	//----- nvinfo : EIATTR_KPARAM_INFO
	.align		4
.L_349:
        /*0028*/ 	.byte	0x04, 0x17
        /*002a*/ 	.short	(.L_351 - .L_350)
.L_350:
        /*002c*/ 	.word	0x00000000
        /*0030*/ 	.short	0x0001
        /*0032*/ 	.short	0x0008
        /*0034*/ 	.byte	0x00, 0xf5, 0x21, 0x00


	//----- nvinfo : EIATTR_KPARAM_INFO
	.align		4
.L_351:
        /*0038*/ 	.byte	0x04, 0x17
        /*003a*/ 	.short	(.L_353 - .L_352)
.L_352:
        /*003c*/ 	.word	0x00000000
        /*0040*/ 	.short	0x0000
        /*0042*/ 	.short	0x0000
        /*0044*/ 	.byte	0x00, 0xf5, 0x21, 0x00


	//----- nvinfo : EIATTR_SPARSE_MMA_MASK
	.align		4
.L_353:
        /*0048*/ 	.byte	0x03, 0x50
        /*004a*/ 	.short	0x0000


	//----- nvinfo : EIATTR_MAXREG_COUNT
	.align		4
        /*004c*/ 	.byte	0x03, 0x1b
        /*004e*/ 	.short	0x00ff


	//----- nvinfo : EIATTR_MERCURY_ISA_VERSION
	.align		4
        /*0050*/ 	.byte	0x03, 0x5f
        /*0052*/ 	.short	0x0101


	//----- nvinfo : EIATTR_INT_WARP_WIDE_INSTR_OFFSETS
	.align		4
        /*0054*/ 	.byte	0x04, 0x31
        /*0056*/ 	.short	(.L_355 - .L_354)


	//   ....[0]....
.L_354:
        /*0058*/ 	.word	0x000002c0


	//   ....[1]....
        /*005c*/ 	.word	0x00000390


	//----- nvinfo : EIATTR_VRC_CTA_INIT_COUNT
	.align		4
.L_355:
        /*0060*/ 	.byte	0x02, 0x4a
	.zero		1
	.zero		1


	//----- nvinfo : EIATTR_EXIT_INSTR_OFFSETS
	.align		4
        /*0064*/ 	.byte	0x04, 0x1c
        /*0066*/ 	.short	(.L_357 - .L_356)


	//   ....[0]....
.L_356:
        /*0068*/ 	.word	0x00000070


	//   ....[1]....
        /*006c*/ 	.word	0x000000d0


	//   ....[2]....
        /*0070*/ 	.word	0x00000240


	//   ....[3]....
        /*0074*/ 	.word	0x000003d0


	//----- nvinfo : EIATTR_CRS_STACK_SIZE
	.align		4
.L_357:
        /*0078*/ 	.byte	0x04, 0x1e
        /*007a*/ 	.short	(.L_359 - .L_358)
.L_358:
        /*007c*/ 	.word	0x00000000


	//----- nvinfo : EIATTR_CBANK_PARAM_SIZE
	.align		4
.L_359:
        /*0080*/ 	.byte	0x03, 0x19
        /*0082*/ 	.short	0x001c


	//----- nvinfo : EIATTR_PARAM_CBANK
	.align		4
        /*0084*/ 	.byte	0x04, 0x0a
        /*0086*/ 	.short	(.L_361 - .L_360)
	.align		4
.L_360:
        /*0088*/ 	.word	index@(.nv.constant0._Z13filter_primesPiS_S_i)
        /*008c*/ 	.short	0x0380
        /*008e*/ 	.short	0x001c


	//----- nvinfo : EIATTR_SW_WAR
	.align		4
.L_361:
        /*0090*/ 	.byte	0x04, 0x36
        /*0092*/ 	.short	(.L_363 - .L_362)
.L_362:
        /*0094*/ 	.word	0x00000008
.L_363:


//--------------------- .nv.info._Z22generate_random_primesPiS_i --------------------------
	.section	.nv.info._Z22generate_random_primesPiS_i,"",@"SHT_CUDA_INFO"
	.sectionflags	@""
	.align	4


	//----- nvinfo : EIATTR_CUDA_API_VERSION
	.align		4
        /*0000*/ 	.byte	0x04, 0x37
        /*0002*/ 	.short	(.L_365 - .L_364)
.L_364:
        /*0004*/ 	.word	0x00000082


	//----- nvinfo : EIATTR_KPARAM_INFO
	.align		4
.L_365:
        /*0008*/ 	.byte	0x04, 0x17
        /*000a*/ 	.short	(.L_367 - .L_366)
.L_366:
        /*000c*/ 	.word	0x00000000
        /*0010*/ 	.short	0x0002
        /*0012*/ 	.short	0x0010
        /*0014*/ 	.byte	0x00, 0xf0, 0x11, 0x00


	//----- nvinfo : EIATTR_KPARAM_INFO
	.align		4
.L_367:
        /*0018*/ 	.byte	0x04, 0x17
        /*001a*/ 	.short	(.L_369 - .L_368)
.L_368:
        /*001c*/ 	.word	0x00000000
        /*0020*/ 	.short	0x0001
        /*0022*/ 	.short	0x0008
        /*0024*/ 	.byte	0x00, 0xf5, 0x21, 0x00


	//----- nvinfo : EIATTR_KPARAM_INFO
	.align		4
.L_369:
        /*0028*/ 	.byte	0x04, 0x17
        /*002a*/ 	.short	(.L_371 - .L_370)
.L_370:
        /*002c*/ 	.word	0x00000000
        /*0030*/ 	.short	0x0000
        /*0032*/ 	.short	0x0000
        /*0034*/ 	.byte	0x00, 0xf5, 0x21, 0x00


	//----- nvinfo : EIATTR_SPARSE_MMA_MASK
	.align		4
.L_371:
        /*0038*/ 	.byte	0x03, 0x50
        /*003a*/ 	.short	0x0000


	//----- nvinfo : EIATTR_MAXREG_COUNT
	.align		4
        /*003c*/ 	.byte	0x03, 0x1b
        /*003e*/ 	.short	0x00ff


	//----- nvinfo : EIATTR_MERCURY_ISA_VERSION
	.align		4
        /*0040*/ 	.byte	0x03, 0x5f
        /*0042*/ 	.short	0x0101


	//----- nvinfo : EIATTR_INT_WARP_WIDE_INSTR_OFFSETS
	.align		4
        /*0044*/ 	.byte	0x04, 0x31
        /*0046*/ 	.short	(.L_373 - .L_372)


	//   ....[0]....
.L_372:
        /*0048*/ 	.word	0x000002d0


	//   ....[1]....
        /*004c*/ 	.word	0x00000390


	//----- nvinfo : EIATTR_VRC_CTA_INIT_COUNT
	.align		4
.L_373:
        /*0050*/ 	.byte	0x02, 0x4a
	.zero		1
	.zero		1


	//----- nvinfo : EIATTR_EXIT_INSTR_OFFSETS
	.align		4
        /*0054*/ 	.byte	0x04, 0x1c
        /*0056*/ 	.short	(.L_375 - .L_374)


	//   ....[0]....
.L_374:
        /*0058*/ 	.word	0x00000070


	//   ....[1]....
        /*005c*/ 	.word	0x000000d0


	//   ....[2]....
        /*0060*/ 	.word	0x00000250


	//   ....[3]....
        /*0064*/ 	.word	0x000003d0


	//----- nvinfo : EIATTR_CRS_STACK_SIZE
	.align		4
.L_375:
        /*0068*/ 	.byte	0x04, 0x1e
        /*006a*/ 	.short	(.L_377 - .L_376)
.L_376:
        /*006c*/ 	.word	0x00000000


	//----- nvinfo : EIATTR_CBANK_PARAM_SIZE
	.align		4
.L_377:
        /*0070*/ 	.byte	0x03, 0x19
        /*0072*/ 	.short	0x0014


	//----- nvinfo : EIATTR_PARAM_CBANK
	.align		4
        /*0074*/ 	.byte	0x04, 0x0a
        /*0076*/ 	.short	(.L_379 - .L_378)
	.align		4
.L_378:
        /*0078*/ 	.word	index@(.nv.constant0._Z22generate_random_primesPiS_i)
        /*007c*/ 	.short	0x0380
        /*007e*/ 	.short	0x0014


	//----- nvinfo : EIATTR_SW_WAR
	.align		4
.L_379:
        /*0080*/ 	.byte	0x04, 0x36
        /*0082*/ 	.short	(.L_381 - .L_380)
.L_380:
        /*0084*/ 	.word	0x00000008
.L_381:


//--------------------- .nv.info._Z7permutePii    --------------------------
	.section	.nv.info._Z7permutePii,"",@"SHT_CUDA_INFO"
	.sectionflags	@""
	.align	4


	//----- nvinfo : EIATTR_CUDA_API_VERSION
	.align		4
        /*0000*/ 	.byte	0x04, 0x37
        /*0002*/ 	.short	(.L_383 - .L_382)
.L_382:
        /*0004*/ 	.word	0x00000082


	//----- nvinfo : EIATTR_KPARAM_INFO
	.align		4
.L_383:
        /*0008*/ 	.byte	0x04, 0x17
        /*000a*/ 	.short	(.L_385 - .L_384)
.L_384:
        /*000c*/ 	.word	0x00000000
        /*0010*/ 	.short	0x0001
        /*0012*/ 	.short	0x0008
        /*0014*/ 	.byte	0x00, 0xf0, 0x11, 0x00


	//----- nvinfo : EIATTR_KPARAM_INFO
	.align		4
.L_385:
        /*0018*/ 	.byte	0x04, 0x17
        /*001a*/ 	.short	(.L_387 - .L_386)
.L_386:
        /*001c*/ 	.word	0x00000000
        /*0020*/ 	.short	0x0000
        /*0022*/ 	.short	0x0000
        /*0024*/ 	.byte	0x00, 0xf5, 0x21, 0x00


	//----- nvinfo : EIATTR_SPARSE_MMA_MASK
	.align		4
.L_387:
        /*0028*/ 	.byte	0x03, 0x50
        /*002a*/ 	.short	0x0000


	//----- nvinfo : EIATTR_MAXREG_COUNT
	.align		4
        /*002c*/ 	.byte	0x03, 0x1b
        /*002e*/ 	.short	0x00ff


	//----- nvinfo : EIATTR_MERCURY_ISA_VERSION
	.align		4
        /*0030*/ 	.byte	0x03, 0x5f
        /*0032*/ 	.short	0x0101


	//----- nvinfo : EIATTR_VRC_CTA_INIT_COUNT
	.align		4
        /*0034*/ 	.byte	0x02, 0x4a
	.zero		1
	.zero		1


	//----- nvinfo : EIATTR_EXIT_INSTR_OFFSETS
	.align		4
        /*0038*/ 	.byte	0x04, 0x1c
        /*003a*/ 	.short	(.L_389 - .L_388)


	//   ....[0]....
.L_388:
        /*003c*/ 	.word	0x00000070


	//   ....[1]....
        /*0040*/ 	.word	0x00000280


	//----- nvinfo : EIATTR_CBANK_PARAM_SIZE
	.align		4
.L_389:
        /*0044*/ 	.byte	0x03, 0x19
        /*0046*/ 	.short	0x000c


	//----- nvinfo : EIATTR_PARAM_CBANK
	.align		4
        /*0048*/ 	.byte	0x04, 0x0a
        /*004a*/ 	.short	(.L_391 - .L_390)
	.align		4
.L_390:
        /*004c*/ 	.word	index@(.nv.constant0._Z7permutePii)
        /*0050*/ 	.short	0x0380
        /*0052*/ 	.short	0x000c


	//----- nvinfo : EIATTR_SW_WAR
	.align		4
.L_391:
        /*0054*/ 	.byte	0x04, 0x36
        /*0056*/ 	.short	(.L_393 - .L_392)
.L_392:
        /*0058*/ 	.word	0x00000008
.L_393:


//--------------------- .nv.info._Z11markov_stepPiS_i --------------------------
	.section	.nv.info._Z11markov_stepPiS_i,"",@"SHT_CUDA_INFO"
	.sectionflags	@""
	.align	4


	//----- nvinfo : EIATTR_CUDA_API_VERSION
	.align		4
        /*0000*/ 	.byte	0x04, 0x37
        /*0002*/ 	.short	(.L_395 - .L_394)
.L_394:
        /*0004*/ 	.word	0x00000082


	//----- nvinfo : EIATTR_KPARAM_INFO
	.align		4
.L_395:
        /*0008*/ 	.byte	0x04, 0x17
        /*000a*/ 	.short	(.L_397 - .L_396)
.L_396:
        /*000c*/ 	.word	0x00000000
        /*0010*/ 	.short	0x0002
        /*0012*/ 	.short	0x0010
        /*0014*/ 	.byte	0x00, 0xf0, 0x11, 0x00


	//----- nvinfo : EIATTR_KPARAM_INFO
	.align		4
.L_397:
        /*0018*/ 	.byte	0x04, 0x17
        /*001a*/ 	.short	(.L_399 - .L_398)
.L_398:
        /*001c*/ 	.word	0x00000000
        /*0020*/ 	.short	0x0001
        /*0022*/ 	.short	0x0008
        /*0024*/ 	.byte	0x00, 0xf5, 0x21, 0x00


	//----- nvinfo : EIATTR_KPARAM_INFO
	.align		4
.L_399:
        /*0028*/ 	.byte	0x04, 0x17
        /*002a*/ 	.short	(.L_401 - .L_400)
.L_400:
        /*002c*/ 	.word	0x00000000
        /*0030*/ 	.short	0x0000
        /*0032*/ 	.short	0x0000
        /*0034*/ 	.byte	0x00, 0xf5, 0x21, 0x00


	//----- nvinfo : EIATTR_SPARSE_MMA_MASK
	.align		4
.L_401:
        /*0038*/ 	.byte	0x03, 0x50
        /*003a*/ 	.short	0x0000


	//----- nvinfo : EIATTR_MAXREG_COUNT
	.align		4
        /*003c*/ 	.byte	0x03, 0x1b
        /*003e*/ 	.short	0x00ff


	//----- nvinfo : EIATTR_MERCURY_ISA_VERSION
	.align		4
        /*0040*/ 	.byte	0x03, 0x5f
        /*0042*/ 	.short	0x0101


	//----- nvinfo : EIATTR_VRC_CTA_INIT_COUNT
	.align		4
        /*0044*/ 	.byte	0x02, 0x4a
	.zero		1
	.zero		1


	//----- nvinfo : EIATTR_EXIT_INSTR_OFFSETS
	.align		4
        /*0048*/ 	.byte	0x04, 0x1c
        /*004a*/ 	.short	(.L_403 - .L_402)


	//   ....[0]....
.L_402:
        /*004c*/ 	.word	0x00000070


	//   ....[1]....
        /*0050*/ 	.word	0x00000160


	//----- nvinfo : EIATTR_CBANK_PARAM_SIZE
	.align		4
.L_403:
        /*0054*/ 	.byte	0x03, 0x19
        /*0056*/ 	.short	0x0014


	//----- nvinfo : EIATTR_PARAM_CBANK
	.align		4
        /*0058*/ 	.byte	0x04, 0x0a
        /*005a*/ 	.short	(.L_405 - .L_404)
	.align		4
.L_404:
        /*005c*/ 	.word	index@(.nv.constant0._Z11markov_stepPiS_i)
        /*0060*/ 	.short	0x0380
        /*0062*/ 	.short	0x0014


	//----- nvinfo : EIATTR_SW_WAR
	.align		4
.L_405:
        /*0064*/ 	.byte	0x04, 0x36
        /*0066*/ 	.short	(.L_407 - .L_406)
.L_406:
        /*0068*/ 	.word	0x00000008
.L_407:


//--------------------- .nv.info._Z11find_primesPiS_i --------------------------
	.section	.nv.info._Z11find_primesPiS_i,"",@"SHT_CUDA_INFO"
	.sectionflags	@""
	.align	4


	//----- nvinfo : EIATTR_CUDA_API_VERSION
	.align		4
        /*0000*/ 	.byte	0x04, 0x37
        /*0002*/ 	.short	(.L_409 - .L_408)
.L_408:
        /*0004*/ 	.word	0x00000082


	//----- nvinfo : EIATTR_KPARAM_INFO
	.align		4
.L_409:
        /*0008*/ 	.byte	0x04, 0x17
        /*000a*/ 	.short	(.L_411 - .L_410)
.L_410:
        /*000c*/ 	.word	0x00000000
        /*0010*/ 	.short	0x0002
        /*0012*/ 	.short	0x0010
        /*0014*/ 	.byte	0x00, 0xf0, 0x11, 0x00


	//----- nvinfo : EIATTR_KPARAM_INFO
	.align		4
.L_411:
        /*0018*/ 	.byte	0x04, 0x17
        /*001a*/ 	.short	(.L_413 - .L_412)
.L_412:
        /*001c*/ 	.word	0x00000000
        /*0020*/ 	.short	0x0001
        /*0022*/ 	.short	0x0008
        /*0024*/ 	.byte	0x00, 0xf5, 0x21, 0x00


	//----- nvinfo : EIATTR_KPARAM_INFO
	.align		4
.L_413:
        /*0028*/ 	.byte	0x04, 0x17
        /*002a*/ 	.short	(.L_415 - .L_414)
.L_414:
        /*002c*/ 	.word	0x00000000
        /*0030*/ 	.short	0x0000
        /*0032*/ 	.short	0x0000
        /*0034*/ 	.byte	0x00, 0xf5, 0x21, 0x00


	//----- nvinfo : EIATTR_SPARSE_MMA_MASK
	.align		4
.L_415:
        /*0038*/ 	.byte	0x03, 0x50
        /*003a*/ 	.short	0x0000


	//----- nvinfo : EIATTR_MAXREG_COUNT
	.align		4
        /*003c*/ 	.byte	0x03, 0x1b
        /*003e*/ 	.short	0x00ff


	//----- nvinfo : EIATTR_MERCURY_ISA_VERSION
	.align		4
        /*0040*/ 	.byte	0x03, 0x5f
        /*0042*/ 	.short	0x0101


	//----- nvinfo : EIATTR_INT_WARP_WIDE_INSTR_OFFSETS
	.align		4
        /*0044*/ 	.byte	0x04, 0x31
        /*0046*/ 	.short	(.L_417 - .L_416)


	//   ....[0]....
.L_416:
        /*0048*/ 	.word	0x00000280


	//   ....[1]....
        /*004c*/ 	.word	0x00000340


	//----- nvinfo : EIATTR_VRC_CTA_INIT_COUNT
	.align		4
.L_417:
        /*0050*/ 	.byte	0x02, 0x4a
	.zero		1
	.zero		1


	//----- nvinfo : EIATTR_EXIT_INSTR_OFFSETS
	.align		4
        /*0054*/ 	.byte	0x04, 0x1c
        /*0056*/ 	.short	(.L_419 - .L_418)


	//   ....[0]....
.L_418:
        /*0058*/ 	.word	0x00000080


	//   ....[1]....
        /*005c*/ 	.word	0x00000200


	//   ....[2]....
        /*0060*/ 	.word	0x00000380


	//----- nvinfo : EIATTR_CRS_STACK_SIZE
	.align		4
.L_419:
        /*0064*/ 	.byte	0x04, 0x1e
        /*0066*/ 	.short	(.L_421 - .L_420)
.L_420:
        /*0068*/ 	.word	0x00000000


	//----- nvinfo : EIATTR_CBANK_PARAM_SIZE
	.align		4
.L_421:
        /*006c*/ 	.byte	0x03, 0x19
        /*006e*/ 	.short	0x0014


	//----- nvinfo : EIATTR_PARAM_CBANK
	.align		4
        /*0070*/ 	.byte	0x04, 0x0a
        /*0072*/ 	.short	(.L_423 - .L_422)
	.align		4
.L_422:
        /*0074*/ 	.word	index@(.nv.constant0._Z11find_primesPiS_i)
        /*0078*/ 	.short	0x0380
        /*007a*/ 	.short	0x0014


	//----- nvinfo : EIATTR_SW_WAR
	.align		4
.L_423:
        /*007c*/ 	.byte	0x04, 0x36
        /*007e*/ 	.short	(.L_425 - .L_424)
.L_424:
        /*0080*/ 	.word	0x00000008
.L_425:


//--------------------- .nv.callgraph             --------------------------
	.section	.nv.callgraph,"",@"SHT_CUDA_CALLGRAPH"
	.align	4
	.sectionentsize	8
	.align		4
        /*0000*/ 	.word	0x00000000
	.align		4
        /*0004*/ 	.word	0xffffffff
	.align		4
        /*0008*/ 	.word	0x00000000
	.align		4
        /*000c*/ 	.word	0xfffffffe
	.align		4
        /*0010*/ 	.word	0x00000000
	.align		4
        /*0014*/ 	.word	0xfffffffd
	.align		4
        /*0018*/ 	.word	0x00000000
	.align		4
        /*001c*/ 	.word	0xfffffffc


//--------------------- .text._Z28generate_random_primes_fast5PiS_i --------------------------
	.section	.text._Z28generate_random_primes_fast5PiS_i,"ax",@progbits
	.align	128
        .global         _Z28generate_random_primes_fast5PiS_i
        .type           _Z28generate_random_primes_fast5PiS_i,@function
        .size           _Z28generate_random_primes_fast5PiS_i,(.L_x_80 - _Z28generate_random_primes_fast5PiS_i)
        .other          _Z28generate_random_primes_fast5PiS_i,@"STO_CUDA_ENTRY STV_DEFAULT"
_Z28generate_random_primes_fast5PiS_i:
.text._Z28generate_random_primes_fast5PiS_i:
[----:B------:R-:W-:Y:S01]  /*0000*/  LDC R1, c[0x0][0x37c] ;  /* 0x0000df00ff017b82 */ /* 0x000fe20000000800 */
[----:B------:R-:W0:Y:S07]  /*0010*/  S2R R3, SR_TID.X ;  /* 0x0000000000037919 */ /* 0x000e2e0000002100 */
[----:B------:R-:W0:Y:S01]  /*0020*/  S2UR UR4, SR_CTAID.X ;  /* 0x00000000000479c3 */ /* 0x000e220000002500 */
[----:B------:R-:W1:Y:S07]  /*0030*/  LDCU UR5, c[0x0][0x390] ;  /* 0x00007200ff0577ac */ /* 0x000e6e0008000800 */
[----:B------:R-:W0:Y:S02]  /*0040*/  LDC R0, c[0x0][0x360] ;  /* 0x0000d800ff007b82 */ /* 0x000e240000000800 */
[----:B0-----:R-:W-:-:S05]  /*0050*/  IMAD R0, R0, UR4, R3 ;  /* 0x0000000400007c24 */ /* 0x001fca000f8e0203 */
[----:B-1----:R-:W-:-:S13]  /*0060*/  ISETP.GE.AND P0, PT, R0, UR5, PT ;  /* 0x0000000500007c0c */ /* 0x002fda000bf06270 */
[----:B------:R-:W-:Y:S05]  /*0070*/  @P0 EXIT ;  /* 0x000000000000094d */ /* 0x000fea0003800000 */
[----:B------:R-:W0:Y:S01]  /*0080*/  S2R R2, SR_TID.Y ;  /* 0x0000000000027919 */ /* 0x000e220000002200 */
[----:B------:R-:W-:-:S04]  /*0090*/  IMAD.MOV.U32 R3, RZ, RZ, 0x59 ;  /* 0x00000059ff037424 */ /* 0x000fc800078e00ff */
[----:B------:R-:W-:-:S04]  /*00a0*/  IMAD R3, R0, R3, 0xb ;  /* 0x0000000b00037424 */ /* 0x000fc800078e0203 */
[----:B0-----:R-:W-:-:S05]  /*00b0*/  IMAD R0, R2, 0x2f, R3 ;  /* 0x0000002f02007824 */ /* 0x001fca00078e0203 */
[----:B------:R-:W-:-:S13]  /*00c0*/  ISETP.GE.AND P0, PT, R0, 0x2, PT ;  /* 0x000000020000780c */ /* 0x000fda0003f06270 */
[----:B------:R-:W-:Y:S05]  /*00d0*/  @!P0 EXIT ;  /* 0x000000000000894d */ /* 0x000fea0003800000 */
[----:B------:R-:W-:Y:S01]  /*00e0*/  ISETP.GE.U32.AND P0, PT, R0, 0x4, PT ;  /* 0x000000040000780c */ /* 0x000fe20003f06070 */
[----:B------:R-:W0:Y:S01]  /*00f0*/  LDCU.64 UR4, c[0x0][0x358] ;  /* 0x00006b00ff0477ac */ /* 0x000e220008000a00 */
[----:B------:R-:W-:Y:S11]  /*0100*/  BSSY.RECONVERGENT B0, `(.L_x_0) ;  /* 0x000001b000007945 */ /* 0x000ff60003800200 */
[----:B------:R-:W-:Y:S05]  /*0110*/  @!P0 BRA `(.L_x_1) ;  /* 0x0000000000648947 */ /* 0x000fea0003800000 */
[----:B------:R-:W-:-:S07]  /*0120*/  IMAD.MOV.U32 R5, RZ, RZ, 0x2 ;  /* 0x00000002ff057424 */ /* 0x000fce00078e00ff */
.L_x_2:
[----:B------:R-:W1:Y:S01]  /*0130*/  I2F.U32.RP R4, R5 ;  /* 0x0000000500047306 */ /* 0x000e620000209000 */
[----:B------:R-:W-:-:S07]  /*0140*/  ISETP.NE.U32.AND P1, PT, R5, RZ, PT ;  /* 0x000000ff0500720c */ /* 0x000fce0003f25070 */
[----:B-1----:R-:W1:Y:S02]  /*0150*/  MUFU.RCP R4, R4 ;  /* 0x0000000400047308 */ /* 0x002e640000001000 */
[----:B-1----:R-:W-:-:S06]  /*0160*/  IADD3 R2, PT, PT, R4, 0xffffffe, RZ ;  /* 0x0ffffffe04027810 */ /* 0x002fcc0007ffe0ff */
[----:B------:R1:W2:Y:S02]  /*0170*/  F2I.FTZ.U32.TRUNC.NTZ R3, R2 ;  /* 0x0000000200037305 */ /* 0x0002a4000021f000 */
[----:B-1----:R-:W-:Y:S02]  /*0180*/  HFMA2 R2, -RZ, RZ, 0, 0 ;  /* 0x00000000ff027431 */ /* 0x002fe400000001ff */
[----:B--2---:R-:W-:-:S04]  /*0190*/  IMAD.MOV R6, RZ, RZ, -R3 ;  /* 0x000000ffff067224 */ /* 0x004fc800078e0a03 */
[----:B------:R-:W-:-:S04]  /*01a0*/  IMAD R7, R6, R5, RZ ;  /* 0x0000000506077224 */ /* 0x000fc800078e02ff */
[----:B------:R-:W-:-:S06]  /*01b0*/  IMAD.HI.U32 R3, R3, R7, R2 ;  /* 0x0000000703037227 */ /* 0x000fcc00078e0002 */
[----:B------:R-:W-:-:S04]  /*01c0*/  IMAD.HI.U32 R3, R3, R0, RZ ;  /* 0x0000000003037227 */ /* 0x000fc800078e00ff */
[----:B------:R-:W-:-:S04]  /*01d0*/  IMAD.MOV R3, RZ, RZ, -R3 ;  /* 0x000000ffff037224 */ /* 0x000fc800078e0a03 */
[----:B------:R-:W-:-:S05]  /*01e0*/  IMAD R6, R5, R3, R0 ;  /* 0x0000000305067224 */ /* 0x000fca00078e0200 */
[----:B------:R-:W-:-:S13]  /*01f0*/  ISETP.GE.U32.AND P0, PT, R6, R5, PT ;  /* 0x000000050600720c */ /* 0x000fda0003f06070 */
[----:B------:R-:W-:-:S04]  /*0200*/  @P0 IADD3 R6, PT, PT, R6, -R5, RZ ;  /* 0x8000000506060210 */ /* 0x000fc80007ffe0ff */
[----:B------:R-:W-:-:S13]  /*0210*/  ISETP.GE.U32.AND P0, PT, R6, R5, PT ;  /* 0x000000050600720c */ /* 0x000fda0003f06070 */
[----:B------:R-:W-:Y:S01]  /*0220*/  @P0 IMAD.IADD R6, R6, 0x1, -R5 ;  /* 0x0000000106060824 */ /* 0x000fe200078e0a05 */
[----:B------:R-:W-:-:S04]  /*0230*/  @!P1 LOP3.LUT R6, RZ, R5, RZ, 0x33, !PT ;  /* 0x00000005ff069212 */ /* 0x000fc800078e33ff */
[----:B------:R-:W-:-:S13]  /*0240*/  ISETP.NE.AND P0, PT, R6, RZ, PT ;  /* 0x000000ff0600720c */ /* 0x000fda0003f05270 */
[----:B0-----:R-:W-:Y:S05]  /*0250*/  @!P0 EXIT ;  /* 0x000000000000894d */ /* 0x001fea0003800000 */
[C---:B------:R-:W-:Y:S01]  /*0260*/  IMAD R2, R5.reuse, R5, R5 ;  /* 0x0000000505027224 */ /* 0x040fe200078e0205 */
[----:B------:R-:W-:-:S05]  /*0270*/  IADD3 R5, PT, PT, R5, 0x1, RZ ;  /* 0x0000000105057810 */ /* 0x000fca0007ffe0ff */
[----:B------:R-:W-:-:S05]  /*0280*/  IMAD.IADD R3, R5, 0x1, R2 ;  /* 0x0000000105037824 */ /* 0x000fca00078e0202 */
[----:B------:R-:W-:-:S13]  /*0290*/  ISETP.GT.AND P0, PT, R3, R0, PT ;  /* 0x000000000300720c */ /* 0x000fda0003f04270 */
[----:B------:R-:W-:Y:S05]  /*02a0*/  @!P0 BRA `(.L_x_2) ;  /* 0xfffffffc00a08947 */ /* 0x000fea000383ffff */
.L_x_1:
[----:B0-----:R-:W-:Y:S05]  /*02b0*/  BSYNC.RECONVERGENT B0 ;  /* 0x0000000000007941 */ /* 0x001fea0003800200 */
.L_x_0:
[----:B------:R-:W0:Y:S01]  /*02c0*/  S2R R5, SR_LANEID ;  /* 0x0000000000057919 */ /* 0x000e220000000000 */
[----:B------:R-:W-:Y:S01]  /*02d0*/  VOTEU.ANY UR6, UPT, PT ;  /* 0x0000000000067886 */ /* 0x000fe200038e0100 */
[----:B------:R-:W1:Y:S01]  /*02e0*/  LDC.64 R2, c[0x0][0x388] ;  /* 0x0000e200ff027b82 */ /* 0x000e620000000a00 */
[----:B------:R-:W-:Y:S08]  /*02f0*/  FLO.U32 R6, UR6 ;  /* 0x0000000600067d00 */ /* 0x000ff000080e0000 */
[----:B------:R-:W2:Y:S02]  /*0300*/  POPC R9, UR6 ;  /* 0x0000000600097d09 */ /* 0x000ea40008000000 */
[----:B--2---:R-:W-:-:S02]  /*0310*/  IADD3 R11, PT, PT, -R9, RZ, RZ ;  /* 0x000000ff090b7210 */ /* 0x004fc40007ffe1ff */
[----:B0-----:R-:W-:Y:S01]  /*0320*/  ISETP.EQ.U32.AND P0, PT, R6, R5, PT ;  /* 0x000000050600720c */ /* 0x001fe20003f02070 */
[----:B------:R-:W0:Y:S01]  /*0330*/  S2R R8, SR_LTMASK ;  /* 0x0000000000087919 */ /* 0x000e220000003900 */
[----:B------:R-:W2:Y:S11]  /*0340*/  LDC.64 R4, c[0x0][0x380] ;  /* 0x0000e000ff047b82 */ /* 0x000eb60000000a00 */
[----:B-1----:R-:W-:Y:S04]  /*0350*/  @P0 REDG.E.ADD.STRONG.GPU desc[UR4][R2.64], R9 ;  /* 0x000000090200098e */ /* 0x002fe8000c12e104 */
[----:B------:R-:W3:Y:S01]  /*0360*/  @P0 ATOMG.E.ADD.STRONG.GPU PT, R11, desc[UR4][R2.64], R11 ;  /* 0x8000000b020b09a8 */ /* 0x000ee200081ef104 */
[----:B0-----:R-:W-:-:S06]  /*0370*/  LOP3.LUT R8, R8, UR6, RZ, 0xc0, !PT ;  /* 0x0000000608087c12 */ /* 0x001fcc000f8ec0ff */
[----:B------:R-:W0:Y:S01]  /*0380*/  POPC R8, R8 ;  /* 0x0000000800087309 */ /* 0x000e220000000000 */
[----:B---3--:R-:W0:Y:S02]  /*0390*/  SHFL.IDX PT, R7, R11, R6, 0x1f ;  /* 0x00001f060b077589 */ /* 0x008e2400000e0000 */
[----:B0-----:R-:W-:-:S04]  /*03a0*/  IMAD.IADD R7, R7, 0x1, -R8 ;  /* 0x0000000107077824 */ /* 0x001fc800078e0a08 */
[----:B--2---:R-:W-:-:S05]  /*03b0*/  IMAD.WIDE R4, R7, 0x4, R4 ;  /* 0x0000000407047825 */ /* 0x004fca00078e0204 */
[----:B------:R-:W-:Y:S01]  /*03c0*/  STG.E desc[UR4][R4.64], R0 ;  /* 0x0000000004007986 */ /* 0x000fe2000c101904 */
[----:B------:R-:W-:Y:S05]  /*03d0*/  EXIT ;  /* 0x000000000000794d */ /* 0x000fea0003800000 */
.L_x_3:
[----:B------:R-:W-:-:S00]  /*03e0*/  BRA `(.L_x_3) ;  /* 0xfffffffc00fc7947 */ /* 0x000fc0000383ffff */
[----:B------:R-:W-:-:S00]  /*03f0*/  NOP ;  /* 0x0000000000007918 */ /* 0x000fc00000000000 */
        /* <DEDUP_REMOVED lines=8> */
.L_x_80:


//--------------------- .text._Z28generate_random_primes_fast4PiS_i --------------------------
	.section	.text._Z28generate_random_primes_fast4PiS_i,"ax",@progbits
	.align	128
        .global         _Z28generate_random_primes_fast4PiS_i
        .type           _Z28generate_random_primes_fast4PiS_i,@function
        .size           _Z28generate_random_primes_fast4PiS_i,(.L_x_81 - _Z28generate_random_primes_fast4PiS_i)
        .other          _Z28generate_random_primes_fast4PiS_i,@"STO_CUDA_ENTRY STV_DEFAULT"
_Z28generate_random_primes_fast4PiS_i:
.text._Z28generate_random_primes_fast4PiS_i:
        /* <DEDUP_REMOVED lines=19> */
.L_x_6:
        /* <DEDUP_REMOVED lines=24> */
.L_x_5:
[----:B0-----:R-:W-:Y:S05]  /*02b0*/  BSYNC.RECONVERGENT B0 ;  /* 0x0000000000007941 */ /* 0x001fea0003800200 */
.L_x_4:
        /* <DEDUP_REMOVED lines=18> */
.L_x_7:
        /* <DEDUP_REMOVED lines=10> */
.L_x_81:


//--------------------- .text._Z28generate_random_primes_fast3PiS_i --------------------------
	.section	.text._Z28generate_random_primes_fast3PiS_i,"ax",@progbits
	.align	128
        .global         _Z28generate_random_primes_fast3PiS_i
        .type           _Z28generate_random_primes_fast3PiS_i,@function
        .size           _Z28generate_random_primes_fast3PiS_i,(.L_x_82 - _Z28generate_random_primes_fast3PiS_i)
        .other          _Z28generate_random_primes_fast3PiS_i,@"STO_CUDA_ENTRY STV_DEFAULT"
_Z28generate_random_primes_fast3PiS_i:
.text._Z28generate_random_primes_fast3PiS_i:
        /* <DEDUP_REMOVED lines=19> */
.L_x_10:
        /* <DEDUP_REMOVED lines=24> */
.L_x_9:
[----:B0-----:R-:W-:Y:S05]  /*02b0*/  BSYNC.RECONVERGENT B0 ;  /* 0x0000000000007941 */ /* 0x001fea0003800200 */
.L_x_8:
        /* <DEDUP_REMOVED lines=18> */
.L_x_11:
        /* <DEDUP_REMOVED lines=10> */
.L_x_82:


//--------------------- .text._Z28generate_random_primes_fast2PiS_i --------------------------
	.section	.text._Z28generate_random_primes_fast2PiS_i,"ax",@progbits
	.align	128
        .global         _Z28generate_random_primes_fast2PiS_i
        .type           _Z28generate_random_primes_fast2PiS_i,@function
        .size           _Z28generate_random_primes_fast2PiS_i,(.L_x_83 - _Z28generate_random_primes_fast2PiS_i)
        .other          _Z28generate_random_primes_fast2PiS_i,@"STO_CUDA_ENTRY STV_DEFAULT"
_Z28generate_random_primes_fast2PiS_i:
.text._Z28generate_random_primes_fast2PiS_i:
        /* <DEDUP_REMOVED lines=19> */
.L_x_14:
        /* <DEDUP_REMOVED lines=24> */
.L_x_13:
[----:B0-----:R-:W-:Y:S05]  /*02b0*/  BSYNC.RECONVERGENT B0 ;  /* 0x0000000000007941 */ /* 0x001fea0003800200 */
.L_x_12:
        /* <DEDUP_REMOVED lines=18> */
.L_x_15:
        /* <DEDUP_REMOVED lines=10> */
.L_x_83:


//--------------------- .text._Z27generate_random_primes_fastPiS_i --------------------------
	.section	.text._Z27generate_random_primes_fastPiS_i,"ax",@progbits
	.align	128
        .global         _Z27generate_random_primes_fastPiS_i
        .type           _Z27generate_random_primes_fastPiS_i,@function
        .size           _Z27generate_random_primes_fastPiS_i,(.L_x_84 - _Z27generate_random_primes_fastPiS_i)
        .other          _Z27generate_random_primes_fastPiS_i,@"STO_CUDA_ENTRY STV_DEFAULT"
_Z27generate_random_primes_fastPiS_i:
.text._Z27generate_random_primes_fastPiS_i:
        /* <DEDUP_REMOVED lines=19> */
.L_x_18:
        /* <DEDUP_REMOVED lines=24> */
.L_x_17:
[----:B0-----:R-:W-:Y:S05]  /*02b0*/  BSYNC.RECONVERGENT B0 ;  /* 0x0000000000007941 */ /* 0x001fea0003800200 */
.L_x_16:
        /* <DEDUP_REMOVED lines=18> */
.L_x_19:
        /* <DEDUP_REMOVED lines=10> */
.L_x_84:


//--------------------- .text._Z12count_primesPiS_i --------------------------
	.section	.text._Z12count_primesPiS_i,"ax",@progbits
	.align	128
        .global         _Z12count_primesPiS_i
        .type           _Z12count_primesPiS_i,@function
        .size           _Z12count_primesPiS_i,(.L_x_85 - _Z12count_primesPiS_i)
        .other          _Z12count_primesPiS_i,@"STO_CUDA_ENTRY STV_DEFAULT"
_Z12count_primesPiS_i:
.text._Z12count_primesPiS_i:
[----:B------:R-:W-:Y:S01]  /*0000*/  LDC R1, c[0x0][0x37c] ;  /* 0x0000df00ff017b82 */ /* 0x000fe20000000800 */
[----:B------:R-:W0:Y:S07]  /*0010*/  S2R R0, SR_TID.X ;  /* 0x0000000000007919 */ /* 0x000e2e0000002100 */
[----:B------:R-:W0:Y:S01]  /*0020*/  S2UR UR4, SR_CTAID.X ;  /* 0x00000000000479c3 */ /* 0x000e220000002500 */
[----:B------:R-:W1:Y:S01]  /*0030*/  LDCU UR8, c[0x0][0x390] ;  /* 0x00007200ff0877ac */ /* 0x000e620008000800 */
[----:B------:R-:W-:Y:S01]  /*0040*/  BSSY.RECONVERGENT B0, `(.L_x_20) ;  /* 0x0000033000007945 */ /* 0x000fe20003800200 */
[----:B------:R-:W2:Y:S05]  /*0050*/  LDCU.64 UR6, c[0x0][0x358] ;  /* 0x00006b00ff0677ac */ /* 0x000eaa0008000a00 */
[----:B------:R-:W0:Y:S08]  /*0060*/  LDC R3, c[0x0][0x360] ;  /* 0x0000d800ff037b82 */ /* 0x000e300000000800 */
[----:B------:R-:W3:Y:S01]  /*0070*/  S2UR UR5, SR_CgaCtaId ;  /* 0x00000000000579c3 */ /* 0x000ee20000008800 */
[----:B0-----:R-:W-:Y:S01]  /*0080*/  IMAD R7, R3, UR4, R0 ;  /* 0x0000000403077c24 */ /* 0x001fe2000f8e0200 */
[----:B------:R-:W-:-:S04]  /*0090*/  UMOV UR4, 0x400 ;  /* 0x0000040000047882 */ /* 0x000fc80000000000 */
[----:B-1----:R-:W-:Y:S01]  /*00a0*/  ISETP.GE.AND P0, PT, R7, UR8, PT ;  /* 0x0000000807007c0c */ /* 0x002fe2000bf06270 */
[----:B---3--:R-:W-:-:S06]  /*00b0*/  ULEA UR4, UR5, UR4, 0x18 ;  /* 0x0000000405047291 */ /* 0x008fcc000f8ec0ff */
[----:B------:R-:W-:-:S06]  /*00c0*/  LEA R2, R0, UR4, 0x2 ;  /* 0x0000000400027c11 */ /* 0x000fcc000f8e10ff */
[----:B--2---:R-:W-:Y:S05]  /*00d0*/  @P0 BRA `(.L_x_21) ;  /* 0x0000000000a00947 */ /* 0x004fea0003800000 */
[----:B------:R-:W0:Y:S02]  /*00e0*/  LDC.64 R4, c[0x0][0x380] ;  /* 0x0000e000ff047b82 */ /* 0x000e240000000a00 */
[----:B0-----:R-:W-:-:S05]  /*00f0*/  IMAD.WIDE R4, R7, 0x4, R4 ;  /* 0x0000000407047825 */ /* 0x001fca00078e0204 */
[----:B------:R-:W2:Y:S01]  /*0100*/  LDG.E R6, desc[UR6][R4.64] ;  /* 0x0000000604067981 */ /* 0x000ea2000c1e1900 */
[----:B------:R-:W-:Y:S01]  /*0110*/  BSSY.RECONVERGENT B1, `(.L_x_22) ;  /* 0x0000022000017945 */ /* 0x000fe20003800200 */
[----:B------:R-:W-:Y:S01]  /*0120*/  IMAD.MOV.U32 R7, RZ, RZ, RZ ;  /* 0x000000ffff077224 */ /* 0x000fe200078e00ff */
[----:B--2---:R-:W-:-:S13]  /*0130*/  ISETP.GE.AND P0, PT, R6, 0x2, PT ;  /* 0x000000020600780c */ /* 0x004fda0003f06270 */
[----:B------:R-:W-:Y:S05]  /*0140*/  @!P0 BRA `(.L_x_23) ;  /* 0x0000000000788947 */ /* 0x000fea0003800000 */
[----:B------:R-:W-:Y:S01]  /*0150*/  ISETP.GE.U32.AND P0, PT, R6, 0x4, PT ;  /* 0x000000040600780c */ /* 0x000fe20003f06070 */
[----:B------:R-:W-:-:S12]  /*0160*/  IMAD.MOV.U32 R7, RZ, RZ, 0x1 ;  /* 0x00000001ff077424 */ /* 0x000fd800078e00ff */
[----:B------:R-:W-:Y:S05]  /*0170*/  @!P0 BRA `(.L_x_23) ;  /* 0x00000000006c8947 */ /* 0x000fea0003800000 */
[----:B------:R-:W-:-:S07]  /*0180*/  IMAD.MOV.U32 R9, RZ, RZ, 0x2 ;  /* 0x00000002ff097424 */ /* 0x000fce00078e00ff */
.L_x_24:
[----:B------:R-:W0:Y:S01]  /*0190*/  I2F.U32.RP R7, R9 ;  /* 0x0000000900077306 */ /* 0x000e220000209000 */
[----:B------:R-:W-:-:S07]  /*01a0*/  ISETP.NE.U32.AND P1, PT, R9, RZ, PT ;  /* 0x000000ff0900720c */ /* 0x000fce0003f25070 */
[----:B0-----:R-:W0:Y:S02]  /*01b0*/  MUFU.RCP R7, R7 ;  /* 0x0000000700077308 */ /* 0x001e240000001000 */
[----:B0-----:R-:W-:Y:S01]  /*01c0*/  IADD3 R4, PT, PT, R7, 0xffffffe, RZ ;  /* 0x0ffffffe07047810 */ /* 0x001fe20007ffe0ff */
[----:B------:R-:W-:-:S05]  /*01d0*/  HFMA2 R7, -RZ, RZ, 0, 0 ;  /* 0x00000000ff077431 */ /* 0x000fca00000001ff */
[----:B------:R0:W1:Y:S02]  /*01e0*/  F2I.FTZ.U32.TRUNC.NTZ R5, R4 ;  /* 0x0000000400057305 */ /* 0x000064000021f000 */
[----:B0-----:R-:W-:Y:S02]  /*01f0*/  IMAD.MOV.U32 R4, RZ, RZ, RZ ;  /* 0x000000ffff047224 */ /* 0x001fe400078e00ff */
[----:B-1----:R-:W-:-:S04]  /*0200*/  IMAD.MOV R8, RZ, RZ, -R5 ;  /* 0x000000ffff087224 */ /* 0x002fc800078e0a05 */
[----:B------:R-:W-:-:S04]  /*0210*/  IMAD R11, R8, R9, RZ ;  /* 0x00000009080b7224 */ /* 0x000fc800078e02ff */
[----:B------:R-:W-:-:S06]  /*0220*/  IMAD.HI.U32 R5, R5, R11, R4 ;  /* 0x0000000b05057227 */ /* 0x000fcc00078e0004 */
[----:B------:R-:W-:-:S05]  /*0230*/  IMAD.HI.U32 R5, R5, R6, RZ ;  /* 0x0000000605057227 */ /* 0x000fca00078e00ff */
[----:B------:R-:W-:-:S05]  /*0240*/  IADD3 R5, PT, PT, -R5, RZ, RZ ;  /* 0x000000ff05057210 */ /* 0x000fca0007ffe1ff */
[----:B------:R-:W-:-:S05]  /*0250*/  IMAD R8, R9, R5, R6 ;  /* 0x0000000509087224 */ /* 0x000fca00078e0206 */
[----:B------:R-:W-:-:S13]  /*0260*/  ISETP.GE.U32.AND P0, PT, R8, R9, PT ;  /* 0x000000090800720c */ /* 0x000fda0003f06070 */
[----:B------:R-:W-:-:S05]  /*0270*/  @P0 IMAD.IADD R8, R8, 0x1, -R9 ;  /* 0x0000000108080824 */ /* 0x000fca00078e0a09 */
[----:B------:R-:W-:-:S13]  /*0280*/  ISETP.GE.U32.AND P0, PT, R8, R9, PT ;  /* 0x000000090800720c */ /* 0x000fda0003f06070 */
[----:B------:R-:W-:Y:S01]  /*0290*/  @P0 IMAD.IADD R8, R8, 0x1, -R9 ;  /* 0x0000000108080824 */ /* 0x000fe200078e0a09 */
[----:B------:R-:W-:-:S04]  /*02a0*/  @!P1 LOP3.LUT R8, RZ, R9, RZ, 0x33, !PT ;  /* 0x00000009ff089212 */ /* 0x000fc800078e33ff */
[----:B------:R-:W-:-:S13]  /*02b0*/  ISETP.NE.AND P0, PT, R8, RZ, PT ;  /* 0x000000ff0800720c */ /* 0x000fda0003f05270 */
[----:B------:R-:W-:Y:S05]  /*02c0*/  @!P0 BRA `(.L_x_23) ;  /* 0x0000000000188947 */ /* 0x000fea0003800000 */
[C---:B------:R-:W-:Y:S02]  /*02d0*/  IMAD R4, R9.reuse, R9, R9 ;  /* 0x0000000909047224 */ /* 0x040fe400078e0209 */
[----:B------:R-:W-:-:S04]  /*02e0*/  VIADD R9, R9, 0x1 ;  /* 0x0000000109097836 */ /* 0x000fc80000000000 */
[----:B------:R-:W-:-:S05]  /*02f0*/  IMAD.IADD R5, R9, 0x1, R4 ;  /* 0x0000000109057824 */ /* 0x000fca00078e0204 */
[----:B------:R-:W-:-:S13]  /*0300*/  ISETP.GT.AND P0, PT, R5, R6, PT ;  /* 0x000000060500720c */ /* 0x000fda0003f04270 */
[----:B------:R-:W-:Y:S05]  /*0310*/  @!P0 BRA `(.L_x_24) ;  /* 0xfffffffc009c8947 */ /* 0x000fea000383ffff */
[----:B------:R-:W-:-:S07]  /*0320*/  MOV R7, 0x1 ;  /* 0x0000000100077802 */ /* 0x000fce0000000f00 */
.L_x_23:
[----:B------:R-:W-:Y:S05]  /*0330*/  BSYNC.RECONVERGENT B1 ;  /* 0x0000000000017941 */ /* 0x000fea0003800200 */
.L_x_22:
[----:B------:R1:W-:Y:S01]  /*0340*/  STS [R2], R7 ;  /* 0x0000000702007388 */ /* 0x0003e20000000800 */
[----:B------:R-:W-:Y:S05]  /*0350*/  BRA `(.L_x_25) ;  /* 0x0000000000047947 */ /* 0x000fea0003800000 */
.L_x_21:
[----:B------:R0:W-:Y:S02]  /*0360*/  STS [R2], RZ ;  /* 0x000000ff02007388 */ /* 0x0001e40000000800 */
.L_x_25:
[----:B------:R-:W-:Y:S05]  /*0370*/  BSYNC.RECONVERGENT B0 ;  /* 0x0000000000007941 */ /* 0x000fea0003800200 */
.L_x_20:
[----:B------:R-:W-:Y:S01]  /*0380*/  BAR.SYNC.DEFER_BLOCKING 0x0 ;  /* 0x0000000000007b1d */ /* 0x000fe20000010000 */
[----:B------:R-:W-:Y:S02]  /*0390*/  ISETP.GE.U32.AND P1, PT, R3, 0x2, PT ;  /* 0x000000020300780c */ /* 0x000fe40003f26070 */
[----:B------:R-:W-:-:S11]  /*03a0*/  ISETP.NE.AND P0, PT, R0, RZ, PT ;  /* 0x000000ff0000720c */ /* 0x000fd60003f05270 */
[----:B------:R-:W-:Y:S05]  /*03b0*/  @!P1 BRA `(.L_x_26) ;  /* 0x00000000002c9947 */ /* 0x000fea0003800000 */
.L_x_27:
[----:B-1----:R-:W-:-:S04]  /*03c0*/  SHF.R.U32.HI R7, RZ, 0x1, R3 ;  /* 0x00000001ff077819 */ /* 0x002fc80000011603 */
[----:B------:R-:W-:-:S13]  /*03d0*/  ISETP.GE.U32.AND P1, PT, R0, R7, PT ;  /* 0x000000070000720c */ /* 0x000fda0003f26070 */
[----:B------:R-:W-:Y:S01]  /*03e0*/  @!P1 IMAD R4, R7, 0x4, R2 ;  /* 0x0000000407049824 */ /* 0x000fe200078e0202 */
[----:B------:R-:W-:Y:S05]  /*03f0*/  @!P1 LDS R5, [R2] ;  /* 0x0000000002059984 */ /* 0x000fea0000000800 */
[----:B------:R-:W1:Y:S02]  /*0400*/  @!P1 LDS R4, [R4] ;  /* 0x0000000004049984 */ /* 0x000e640000000800 */
[----:B-1----:R-:W-:-:S05]  /*0410*/  @!P1 IMAD.IADD R5, R4, 0x1, R5 ;  /* 0x0000000104059824 */ /* 0x002fca00078e0205 */
[----:B------:R2:W-:Y:S01]  /*0420*/  @!P1 STS [R2], R5 ;  /* 0x0000000502009388 */ /* 0x0005e20000000800 */
[----:B------:R-:W-:Y:S01]  /*0430*/  BAR.SYNC.DEFER_BLOCKING 0x0 ;  /* 0x0000000000007b1d */ /* 0x000fe20000010000 */
[----:B------:R-:W-:Y:S02]  /*0440*/  ISETP.GT.U32.AND P1, PT, R3, 0x3, PT ;  /* 0x000000030300780c */ /* 0x000fe40003f24070 */
[----:B------:R-:W-:-:S11]  /*0450*/  MOV R3, R7 ;  /* 0x0000000700037202 */ /* 0x000fd60000000f00 */
[----:B--2---:R-:W-:Y:S05]  /*0460*/  @P1 BRA `(.L_x_27) ;  /* 0xfffffffc00d41947 */ /* 0x004fea000383ffff */
.L_x_26:
[----:B------:R-:W-:Y:S05]  /*0470*/  @P0 EXIT ;  /* 0x000000000000094d */ /* 0x000fea0003800000 */
[----:B------:R-:W2:Y:S01]  /*0480*/  S2UR UR5, SR_CgaCtaId ;  /* 0x00000000000579c3 */ /* 0x000ea20000008800 */
[----:B------:R-:W-:-:S07]  /*0490*/  UMOV UR4, 0x400 ;  /* 0x0000040000047882 */ /* 0x000fce0000000000 */
[----:B01----:R-:W0:Y:S01]  /*04a0*/  LDC.64 R2, c[0x0][0x388] ;  /* 0x0000e200ff027b82 */ /* 0x003e220000000a00 */
[----:B--2---:R-:W-:-:S09]  /*04b0*/  ULEA UR4, UR5, UR4, 0x18 ;  /* 0x0000000405047291 */ /* 0x004fd2000f8ec0ff */
[----:B------:R-:W0:Y:S04]  /*04c0*/  LDS R5, [UR4] ;  /* 0x00000004ff057984 */ /* 0x000e280008000800 */
[----:B0-----:R-:W-:Y:S01]  /*04d0*/  REDG.E.ADD.STRONG.GPU desc[UR6][R2.64], R5 ;  /* 0x000000050200798e */ /* 0x001fe2000c12e106 */
[----:B------:R-:W-:Y:S05]  /*04e0*/  EXIT ;  /* 0x000000000000794d */ /* 0x000fea0003800000 */
.L_x_28:
        /* <DEDUP_REMOVED lines=9> */
.L_x_85:


//--------------------- .text._Z25generate_fibonacci_primesPiS_i --------------------------
	.section	.text._Z25generate_fibonacci_primesPiS_i,"ax",@progbits
	.align	128
        .global         _Z25generate_fibonacci_primesPiS_i
        .type           _Z25generate_fibonacci_primesPiS_i,@function
        .size           _Z25generate_fibonacci_primesPiS_i,(.L_x_86 - _Z25generate_fibonacci_primesPiS_i)
        .other          _Z25generate_fibonacci_primesPiS_i,@"STO_CUDA_ENTRY STV_DEFAULT"
_Z25generate_fibonacci_primesPiS_i:
.text._Z25generate_fibonacci_primesPiS_i:
        /* <DEDUP_REMOVED lines=8> */
[----:B------:R-:W-:Y:S01]  /*0080*/  ISETP.GE.AND P0, PT, R2, RZ, PT ;  /* 0x000000ff0200720c */ /* 0x000fe20003f06270 */
[----:B------:R-:W-:Y:S01]  /*0090*/  BSSY.RECONVERGENT B1, `(.L_x_29) ;  /* 0x000004b000017945 */ /* 0x000fe20003800200 */
[----:B------:R-:W-:-:S11]  /*00a0*/  IMAD.MOV.U32 R0, RZ, RZ, 0x1 ;  /* 0x00000001ff007424 */ /* 0x000fd600078e00ff */
[----:B------:R-:W-:Y:S05]  /*00b0*/  @!P0 BRA `(.L_x_30) ;  /* 0x0000000400208947 */ /* 0x000fea0003800000 */
[C---:B------:R-:W-:Y:S01]  /*00c0*/  ISETP.GE.U32.AND P0, PT, R2.reuse, 0x3, PT ;  /* 0x000000030200780c */ /* 0x040fe20003f06070 */
[----:B------:R-:W-:Y:S01]  /*00d0*/  VIADD R3, R2, 0x1 ;  /* 0x0000000102037836 */ /* 0x000fe20000000000 */
[----:B------:R-:W-:Y:S01]  /*00e0*/  BSSY.RECONVERGENT B0, `(.L_x_31) ;  /* 0x000003c000007945 */ /* 0x000fe20003800200 */
[----:B------:R-:W-:Y:S02]  /*00f0*/  HFMA2 R0, -RZ, RZ, 0, 5.9604644775390625e-08 ;  /* 0x00000001ff007431 */ /* 0x000fe400000001ff */
[----:B------:R-:W-:Y:S01]  /*0100*/  IMAD.MOV.U32 R5, RZ, RZ, 0x1 ;  /* 0x00000001ff057424 */ /* 0x000fe200078e00ff */
[----:B------:R-:W-:-:S07]  /*0110*/  LOP3.LUT R2, R3, 0x3, RZ, 0xc0, !PT ;  /* 0x0000000303027812 */ /* 0x000fce00078ec0ff */
[----:B------:R-:W-:Y:S05]  /*0120*/  @!P0 BRA `(.L_x_32) ;  /* 0x0000000000dc8947 */ /* 0x000fea0003800000 */
[----:B------:R-:W-:Y:S02]  /*0130*/  LOP3.LUT R3, R3, 0x7ffffffc, RZ, 0xc0, !PT ;  /* 0x7ffffffc03037812 */ /* 0x000fe400078ec0ff */
[----:B------:R-:W-:-:S03]  /*0140*/  MOV R0, 0x1 ;  /* 0x0000000100007802 */ /* 0x000fc60000000f00 */
[----:B------:R-:W-:-:S05]  /*0150*/  IMAD.MOV R3, RZ, RZ, -R3 ;  /* 0x000000ffff037224 */ /* 0x000fca00078e0a03 */
[----:B------:R-:W-:-:S13]  /*0160*/  ISETP.GE.AND P0, PT, R3, RZ, PT ;  /* 0x000000ff0300720c */ /* 0x000fda0003f06270 */
[----:B------:R-:W-:Y:S05]  /*0170*/  @P0 BRA `(.L_x_33) ;  /* 0x0000000000ac0947 */ /* 0x000fea0003800000 */
[----:B------:R-:W-:Y:S01]  /*0180*/  IMAD.MOV R4, RZ, RZ, -R3 ;  /* 0x000000ffff047224 */ /* 0x000fe200078e0a03 */
[----:B------:R-:W-:Y:S01]  /*0190*/  BSSY.RECONVERGENT B2, `(.L_x_34) ;  /* 0x0000018000027945 */ /* 0x000fe20003800200 */
[----:B------:R-:W-:-:S03]  /*01a0*/  PLOP3.LUT P0, PT, PT, PT, PT, 0x80, 0x8 ;  /* 0x000000000008781c */ /* 0x000fc60003f0f070 */
[----:B------:R-:W-:-:S13]  /*01b0*/  ISETP.GT.AND P1, PT, R4, 0xc, PT ;  /* 0x0000000c0400780c */ /* 0x000fda0003f24270 */
[----:B------:R-:W-:Y:S05]  /*01c0*/  @!P1 BRA `(.L_x_35) ;  /* 0x0000000000509947 */ /* 0x000fea0003800000 */
[----:B------:R-:W-:-:S13]  /*01d0*/  PLOP3.LUT P0, PT, PT, PT, PT, 0x8, 0x80 ;  /* 0x000000000080781c */ /* 0x000fda0003f0e170 */
.L_x_36:
[----:B------:R-:W-:Y:S01]  /*01e0*/  IMAD.IADD R5, R5, 0x1, R0 ;  /* 0x0000000105057824 */ /* 0x000fe200078e0200 */
[----:B------:R-:W-:-:S04]  /*01f0*/  IADD3 R3, PT, PT, R3, 0x10, RZ ;  /* 0x0000001003037810 */ /* 0x000fc80007ffe0ff */
[----:B------:R-:W-:Y:S02]  /*0200*/  IADD3 R0, PT, PT, R5, R0, RZ ;  /* 0x0000000005007210 */ /* 0x000fe40007ffe0ff */
[----:B------:R-:W-:-:S03]  /*0210*/  ISETP.GE.AND P1, PT, R3, -0xc, PT ;  /* 0xfffffff40300780c */ /* 0x000fc60003f26270 */
[----:B------:R-:W-:-:S04]  /*0220*/  IMAD.IADD R5, R5, 0x1, R0 ;  /* 0x0000000105057824 */ /* 0x000fc800078e0200 */
[----:B------:R-:W-:-:S05]  /*0230*/  IMAD.IADD R0, R0, 0x1, R5 ;  /* 0x0000000100007824 */ /* 0x000fca00078e0205 */
[----:B------:R-:W-:-:S05]  /*0240*/  IADD3 R5, PT, PT, R5, R0, RZ ;  /* 0x0000000005057210 */ /* 0x000fca0007ffe0ff */
[----:B------:R-:W-:-:S04]  /*0250*/  IMAD.IADD R0, R0, 0x1, R5 ;  /* 0x0000000100007824 */ /* 0x000fc800078e0205 */
[----:B------:R-:W-:-:S05]  /*0260*/  IMAD.IADD R5, R5, 0x1, R0 ;  /* 0x0000000105057824 */ /* 0x000fca00078e0200 */
[----:B------:R-:W-:-:S05]  /*0270*/  IADD3 R0, PT, PT, R0, R5, RZ ;  /* 0x0000000500007210 */ /* 0x000fca0007ffe0ff */
[----:B------:R-:W-:-:S04]  /*0280*/  IMAD.IADD R5, R5, 0x1, R0 ;  /* 0x0000000105057824 */ /* 0x000fc800078e0200 */
[----:B------:R-:W-:-:S05]  /*0290*/  IMAD.IADD R0, R0, 0x1, R5 ;  /* 0x0000000100007824 */ /* 0x000fca00078e0205 */
[----:B------:R-:W-:-:S05]  /*02a0*/  IADD3 R5, PT, PT, R5, R0, RZ ;  /* 0x0000000005057210 */ /* 0x000fca0007ffe0ff */
[----:B------:R-:W-:-:S04]  /*02b0*/  IMAD.IADD R0, R0, 0x1, R5 ;  /* 0x0000000100007824 */ /* 0x000fc800078e0205 */
[----:B------:R-:W-:-:S04]  /*02c0*/  IMAD.IADD R5, R5, 0x1, R0 ;  /* 0x0000000105057824 */ /* 0x000fc800078e0200 */
[----:B------:R-:W-:-:S04]  /*02d0*/  IMAD.IADD R0, R0, 0x1, R5 ;  /* 0x0000000100007824 */ /* 0x000fc800078e0205 */
[----:B------:R-:W-:-:S05]  /*02e0*/  IMAD.IADD R5, R5, 0x1, R0 ;  /* 0x0000000105057824 */ /* 0x000fca00078e0200 */
[----:B------:R-:W-:Y:S01]  /*02f0*/  IADD3 R0, PT, PT, R0, R5, RZ ;  /* 0x0000000500007210 */ /* 0x000fe20007ffe0ff */
[----:B------:R-:W-:Y:S06]  /*0300*/  @!P1 BRA `(.L_x_36) ;  /* 0xfffffffc00b49947 */ /* 0x000fec000383ffff */
.L_x_35:
[----:B------:R-:W-:Y:S05]  /*0310*/  BSYNC.RECONVERGENT B2 ;  /* 0x0000000000027941 */ /* 0x000fea0003800200 */
.L_x_34:
[----:B------:R-:W-:Y:S01]  /*0320*/  IMAD.MOV R4, RZ, RZ, -R3 ;  /* 0x000000ffff047224 */ /* 0x000fe200078e0a03 */
[----:B------:R-:W-:Y:S04]  /*0330*/  BSSY.RECONVERGENT B2, `(.L_x_37) ;  /* 0x000000d000027945 */ /* 0x000fe80003800200 */
[----:B------:R-:W-:-:S13]  /*0340*/  ISETP.GT.AND P1, PT, R4, 0x4, PT ;  /* 0x000000040400780c */ /* 0x000fda0003f24270 */
[----:B------:R-:W-:Y:S05]  /*0350*/  @!P1 BRA `(.L_x_38) ;  /* 0x0000000000289947 */ /* 0x000fea0003800000 */
[C---:B------:R-:W-:Y:S01]  /*0360*/  IMAD.IADD R5, R0.reuse, 0x1, R5 ;  /* 0x0000000100057824 */ /* 0x040fe200078e0205 */
[----:B------:R-:W-:Y:S02]  /*0370*/  PLOP3.LUT P0, PT, PT, PT, PT, 0x8, 0x80 ;  /* 0x000000000080781c */ /* 0x000fe40003f0e170 */
[----:B------:R-:W-:Y:S02]  /*0380*/  IADD3 R3, PT, PT, R3, 0x8, RZ ;  /* 0x0000000803037810 */ /* 0x000fe40007ffe0ff */
[----:B------:R-:W-:-:S05]  /*0390*/  IADD3 R0, PT, PT, R0, R5, RZ ;  /* 0x0000000500007210 */ /* 0x000fca0007ffe0ff */
[----:B------:R-:W-:-:S04]  /*03a0*/  IMAD.IADD R5, R5, 0x1, R0 ;  /* 0x0000000105057824 */ /* 0x000fc800078e0200 */
[----:B------:R-:W-:-:S05]  /*03b0*/  IMAD.IADD R0, R0, 0x1, R5 ;  /* 0x0000000100007824 */ /* 0x000fca00078e0205 */
[----:B------:R-:W-:-:S05]  /*03c0*/  IADD3 R5, PT, PT, R5, R0, RZ ;  /* 0x0000000005057210 */ /* 0x000fca0007ffe0ff */
[----:B------:R-:W-:-:S04]  /*03d0*/  IMAD.IADD R0, R0, 0x1, R5 ;  /* 0x0000000100007824 */ /* 0x000fc800078e0205 */
[----:B------:R-:W-:-:S04]  /*03e0*/  IMAD.IADD R5, R5, 0x1, R0 ;  /* 0x0000000105057824 */ /* 0x000fc800078e0200 */
[----:B------:R-:W-:-:S07]  /*03f0*/  IMAD.IADD R0, R0, 0x1, R5 ;  /* 0x0000000100007824 */ /* 0x000fce00078e0205 */
.L_x_38:
[----:B------:R-:W-:Y:S05]  /*0400*/  BSYNC.RECONVERGENT B2 ;  /* 0x0000000000027941 */ /* 0x000fea0003800200 */
.L_x_37:
[----:B------:R-:W-:-:S13]  /*0410*/  ISETP.NE.OR P0, PT, R3, RZ, P0 ;  /* 0x000000ff0300720c */ /* 0x000fda0000705670 */
[----:B------:R-:W-:Y:S05]  /*0420*/  @!P0 BRA `(.L_x_32) ;  /* 0x00000000001c8947 */ /* 0x000fea0003800000 */
.L_x_33:
[----:B------:R-:W-:Y:S01]  /*0430*/  IADD3 R3, PT, PT, R3, 0x4, RZ ;  /* 0x0000000403037810 */ /* 0x000fe20007ffe0ff */
[----:B------:R-:W-:-:S03]  /*0440*/  IMAD.IADD R5, R5, 0x1, R0 ;  /* 0x0000000105057824 */ /* 0x000fc600078e0200 */
[----:B------:R-:W-:Y:S01]  /*0450*/  ISETP.NE.AND P0, PT, R3, RZ, PT ;  /* 0x000000ff0300720c */ /* 0x000fe20003f05270 */
[----:B------:R-:W-:-:S04]  /*0460*/  IMAD.IADD R0, R5, 0x1, R0 ;  /* 0x0000000105007824 */ /* 0x000fc800078e0200 */
[----:B------:R-:W-:-:S05]  /*0470*/  IMAD.IADD R5, R5, 0x1, R0 ;  /* 0x0000000105057824 */ /* 0x000fca00078e0200 */
[----:B------:R-:W-:-:S03]  /*0480*/  IADD3 R0, PT, PT, R0, R5, RZ ;  /* 0x0000000500007210 */ /* 0x000fc60007ffe0ff */
[----:B------:R-:W-:Y:S05]  /*0490*/  @P0 BRA `(.L_x_33) ;  /* 0xfffffffc00e40947 */ /* 0x000fea000383ffff */
.L_x_32:
[----:B------:R-:W-:Y:S05]  /*04a0*/  BSYNC.RECONVERGENT B0 ;  /* 0x0000000000007941 */ /* 0x000fea0003800200 */
.L_x_31:
[----:B------:R-:W-:-:S13]  /*04b0*/  ISETP.NE.AND P0, PT, R2, RZ, PT ;  /* 0x000000ff0200720c */ /* 0x000fda0003f05270 */
[----:B------:R-:W-:Y:S05]  /*04c0*/  @!P0 BRA `(.L_x_30) ;  /* 0x00000000001c8947 */ /* 0x000fea0003800000 */
[----:B------:R-:W-:-:S07]  /*04d0*/  IMAD.MOV R2, RZ, RZ, -R2 ;  /* 0x000000ffff027224 */ /* 0x000fce00078e0a02 */
.L_x_39:
[----:B------:R-:W-:Y:S01]  /*04e0*/  VIADD R2, R2, 0x1 ;  /* 0x0000000102027836 */ /* 0x000fe20000000000 */
[----:B------:R-:W-:Y:S01]  /*04f0*/  MOV R3, R0 ;  /* 0x0000000000037202 */ /* 0x000fe20000000f00 */
[----:B------:R-:W-:-:S03]  /*0500*/  IMAD.IADD R0, R5, 0x1, R0 ;  /* 0x0000000105007824 */ /* 0x000fc600078e0200 */
[----:B------:R-:W-:Y:S01]  /*0510*/  ISETP.NE.AND P0, PT, R2, RZ, PT ;  /* 0x000000ff0200720c */ /* 0x000fe20003f05270 */
[----:B------:R-:W-:-:S12]  /*0520*/  IMAD.MOV.U32 R5, RZ, RZ, R3 ;  /* 0x000000ffff057224 */ /* 0x000fd800078e0003 */
[----:B------:R-:W-:Y:S05]  /*0530*/  @P0 BRA `(.L_x_39) ;  /* 0xfffffffc00e80947 */ /* 0x000fea000383ffff */
.L_x_30:
[----:B------:R-:W-:Y:S05]  /*0540*/  BSYNC.RECONVERGENT B1 ;  /* 0x0000000000017941 */ /* 0x000fea0003800200 */
.L_x_29:
[----:B------:R-:W-:-:S13]  /*0550*/  ISETP.GE.AND P0, PT, R0, 0x2, PT ;  /* 0x000000020000780c */ /* 0x000fda0003f06270 */
[----:B------:R-:W-:Y:S05]  /*0560*/  @!P0 EXIT ;  /* 0x000000000000894d */ /* 0x000fea0003800000 */
[----:B------:R-:W-:Y:S01]  /*0570*/  ISETP.GE.U32.AND P0, PT, R0, 0x4, PT ;  /* 0x000000040000780c */ /* 0x000fe20003f06070 */
[----:B------:R-:W0:Y:S01]  /*0580*/  LDCU.64 UR4, c[0x0][0x358] ;  /* 0x00006b00ff0477ac */ /* 0x000e220008000a00 */
[----:B------:R-:W-:Y:S11]  /*0590*/  BSSY.RECONVERGENT B0, `(.L_x_40) ;  /* 0x000001b000007945 */ /* 0x000ff60003800200 */
[----:B------:R-:W-:Y:S05]  /*05a0*/  @!P0 BRA `(.L_x_41) ;  /* 0x0000000000648947 */ /* 0x000fea0003800000 */
[----:B------:R-:W-:-:S07]  /*05b0*/  HFMA2 R5, -RZ, RZ, 0, 1.1920928955078125e-07 ;  /* 0x00000002ff057431 */ /* 0x000fce00000001ff */
.L_x_42:
[----:B------:R-:W1:Y:S01]  /*05c0*/  I2F.U32.RP R4, R5 ;  /* 0x0000000500047306 */ /* 0x000e620000209000 */
[----:B------:R-:W-:-:S07]  /*05d0*/  ISETP.NE.U32.AND P1, PT, R5, RZ, PT ;  /* 0x000000ff0500720c */ /* 0x000fce0003f25070 */
[----:B-1----:R-:W1:Y:S02]  /*05e0*/  MUFU.RCP R4, R4 ;  /* 0x0000000400047308 */ /* 0x002e640000001000 */
[----:B-1----:R-:W-:-:S06]  /*05f0*/  VIADD R2, R4, 0xffffffe ;  /* 0x0ffffffe04027836 */ /* 0x002fcc0000000000 */
[----:B------:R1:W2:Y:S02]  /*0600*/  F2I.FTZ.U32.TRUNC.NTZ R3, R2 ;  /* 0x0000000200037305 */ /* 0x0002a4000021f000 */
[----:B-1----:R-:W-:Y:S01]  /*0610*/  MOV R2, RZ ;  /* 0x000000ff00027202 */ /* 0x002fe20000000f00 */
[----:B--2---:R-:W-:-:S04]  /*0620*/  IMAD.MOV R6, RZ, RZ, -R3 ;  /* 0x000000ffff067224 */ /* 0x004fc800078e0a03 */
[----:B------:R-:W-:-:S04]  /*0630*/  IMAD R7, R6, R5, RZ ;  /* 0x0000000506077224 */ /* 0x000fc800078e02ff */
[----:B------:R-:W-:-:S06]  /*0640*/  IMAD.HI.U32 R3, R3, R7, R2 ;  /* 0x0000000703037227 */ /* 0x000fcc00078e0002 */
[----:B------:R-:W-:-:S04]  /*0650*/  IMAD.HI.U32 R3, R3, R0, RZ ;  /* 0x0000000003037227 */ /* 0x000fc800078e00ff */
[----:B------:R-:W-:-:S04]  /*0660*/  IMAD.MOV R3, RZ, RZ, -R3 ;  /* 0x000000ffff037224 */ /* 0x000fc800078e0a03 */
[----:B------:R-:W-:-:S05]  /*0670*/  IMAD R6, R5, R3, R0 ;  /* 0x0000000305067224 */ /* 0x000fca00078e0200 */
[----:B------:R-:W-:-:S13]  /*0680*/  ISETP.GE.U32.AND P0, PT, R6, R5, PT ;  /* 0x000000050600720c */ /* 0x000fda0003f06070 */
[----:B------:R-:W-:-:S05]  /*0690*/  @P0 IMAD.IADD R6, R6, 0x1, -R5 ;  /* 0x0000000106060824 */ /* 0x000fca00078e0a05 */
[----:B------:R-:W-:-:S13]  /*06a0*/  ISETP.GE.U32.AND P0, PT, R6, R5, PT ;  /* 0x000000050600720c */ /* 0x000fda0003f06070 */
[-C--:B------:R-:W-:Y:S02]  /*06b0*/  @P0 IADD3 R6, PT, PT, R6, -R5.reuse, RZ ;  /* 0x8000000506060210 */ /* 0x080fe40007ffe0ff */
[----:B------:R-:W-:-:S04]  /*06c0*/  @!P1 LOP3.LUT R6, RZ, R5, RZ, 0x33, !PT ;  /* 0x00000005ff069212 */ /* 0x000fc800078e33ff */
[----:B------:R-:W-:-:S13]  /*06d0*/  ISETP.NE.AND P0, PT, R6, RZ, PT ;  /* 0x000000ff0600720c */ /* 0x000fda0003f05270 */
[----:B0-----:R-:W-:Y:S05]  /*06e0*/  @!P0 EXIT ;  /* 0x000000000000894d */ /* 0x001fea0003800000 */
[C---:B------:R-:W-:Y:S02]  /*06f0*/  IMAD R2, R5.reuse, R5, R5 ;  /* 0x0000000505027224 */ /* 0x040fe400078e0205 */
[----:B------:R-:W-:-:S05]  /*0700*/  VIADD R5, R5, 0x1 ;  /* 0x0000000105057836 */ /* 0x000fca0000000000 */
[----:B------:R-:W-:-:S04]  /*0710*/  IADD3 R3, PT, PT, R5, R2, RZ ;  /* 0x0000000205037210 */ /* 0x000fc80007ffe0ff */
[----:B------:R-:W-:-:S13]  /*0720*/  ISETP.GT.AND P0, PT, R3, R0, PT ;  /* 0x000000000300720c */ /* 0x000fda0003f04270 */
[----:B------:R-:W-:Y:S05]  /*0730*/  @!P0 BRA `(.L_x_42) ;  /* 0xfffffffc00a08947 */ /* 0x000fea000383ffff */
.L_x_41:
[----:B0-----:R-:W-:Y:S05]  /*0740*/  BSYNC.RECONVERGENT B0 ;  /* 0x0000000000007941 */ /* 0x001fea0003800200 */
.L_x_40:
[----:B------:R-:W0:Y:S01]  /*0750*/  S2R R5, SR_LANEID ;  /* 0x0000000000057919 */ /* 0x000e220000000000 */
[----:B------:R-:W-:Y:S01]  /*0760*/  VOTEU.ANY UR6, UPT, PT ;  /* 0x0000000000067886 */ /* 0x000fe200038e0100 */
[----:B------:R-:W1:Y:S01]  /*0770*/  LDC.64 R2, c[0x0][0x388] ;  /* 0x0000e200ff027b82 */ /* 0x000e620000000a00 */
[----:B------:R-:W-:Y:S08]  /*0780*/  FLO.U32 R6, UR6 ;  /* 0x0000000600067d00 */ /* 0x000ff000080e0000 */
[----:B------:R-:W2:Y:S02]  /*0790*/  POPC R9, UR6 ;  /* 0x0000000600097d09 */ /* 0x000ea40008000000 */
[----:B--2---:R-:W-:Y:S01]  /*07a0*/  IMAD.MOV R11, RZ, RZ, -R9 ;  /* 0x000000ffff0b7224 */ /* 0x004fe200078e0a09 */
        /* <DEDUP_REMOVED lines=8> */
[----:B0-----:R-:W-:-:S05]  /*0830*/  IADD3 R7, PT, PT, R7, -R8, RZ ;  /* 0x8000000807077210 */ /* 0x001fca0007ffe0ff */
[----:B--2---:R-:W-:-:S05]  /*0840*/  IMAD.WIDE R4, R7, 0x4, R4 ;  /* 0x0000000407047825 */ /* 0x004fca00078e0204 */
[----:B------:R-:W-:Y:S01]  /*0850*/  STG.E desc[UR4][R4.64], R0 ;  /* 0x0000000004007986 */ /* 0x000fe2000c101904 */
[----:B------:R-:W-:Y:S05]  /*0860*/  EXIT ;  /* 0x000000000000794d */ /* 0x000fea0003800000 */
.L_x_43:
        /* <DEDUP_REMOVED lines=9> */
.L_x_86:


//--------------------- .text._Z18find_largest_primePiS_i --------------------------
	.section	.text._Z18find_largest_primePiS_i,"ax",@progbits
	.align	128
        .global         _Z18find_largest_primePiS_i
        .type           _Z18find_largest_primePiS_i,@function
        .size           _Z18find_largest_primePiS_i,(.L_x_87 - _Z18find_largest_primePiS_i)
        .other          _Z18find_largest_primePiS_i,@"STO_CUDA_ENTRY STV_DEFAULT"
_Z18find_largest_primePiS_i:
.text._Z18find_largest_primePiS_i:
[----:B------:R-:W-:Y:S01]  /*0000*/  LDC R1, c[0x0][0x37c] ;  /* 0x0000df00ff017b82 */ /* 0x000fe20000000800 */
[----:B------:R-:W0:Y:S07]  /*0010*/  S2R R4, SR_TID.X ;  /* 0x0000000000047919 */ /* 0x000e2e0000002100 */
[----:B------:R-:W0:Y:S01]  /*0020*/  S2UR UR4, SR_CTAID.X ;  /* 0x00000000000479c3 */ /* 0x000e220000002500 */
[----:B------:R-:W1:Y:S01]  /*0030*/  LDCU UR5, c[0x0][0x390] ;  /* 0x00007200ff0577ac */ /* 0x000e620008000800 */
[----:B------:R-:W2:Y:S06]  /*0040*/  LDCU.64 UR6, c[0x0][0x358] ;  /* 0x00006b00ff0677ac */ /* 0x000eac0008000a00 */
[----:B------:R-:W0:Y:S02]  /*0050*/  LDC R7, c[0x0][0x360] ;  /* 0x0000d800ff077b82 */ /* 0x000e240000000800 */
[----:B0-----:R-:W-:-:S05]  /*0060*/  IMAD R5, R7, UR4, R4 ;  /* 0x0000000407057c24 */ /* 0x001fca000f8e0204 */
[----:B-1----:R-:W-:-:S13]  /*0070*/  ISETP.GE.AND P0, PT, R5, UR5, PT ;  /* 0x0000000505007c0c */ /* 0x002fda000bf06270 */
[----:B------:R-:W0:Y:S02]  /*0080*/  @!P0 LDC.64 R2, c[0x0][0x380] ;  /* 0x0000e000ff028b82 */ /* 0x000e240000000a00 */
[----:B0-----:R-:W-:-:S06]  /*0090*/  @!P0 IMAD.WIDE R2, R5, 0x4, R2 ;  /* 0x0000000405028825 */ /* 0x001fcc00078e0202 */
[----:B--2---:R-:W2:Y:S01]  /*00a0*/  @!P0 LDG.E R3, desc[UR6][R2.64] ;  /* 0x0000000602038981 */ /* 0x004ea2000c1e1900 */
[----:B------:R-:W0:Y:S01]  /*00b0*/  S2UR UR5, SR_CgaCtaId ;  /* 0x00000000000579c3 */ /* 0x000e220000008800 */
[----:B------:R-:W-:Y:S02]  /*00c0*/  UMOV UR4, 0x400 ;  /* 0x0000040000047882 */ /* 0x000fe40000000000 */
[----:B0-----:R-:W-:-:S06]  /*00d0*/  ULEA UR4, UR5, UR4, 0x18 ;  /* 0x0000000405047291 */ /* 0x001fcc000f8ec0ff */
[----:B------:R-:W-:-:S05]  /*00e0*/  LEA R0, R4, UR4, 0x2 ;  /* 0x0000000404007c11 */ /* 0x000fca000f8e10ff */
[----:B--2---:R0:W-:Y:S04]  /*00f0*/  @!P0 STS [R0], R3 ;  /* 0x0000000300008388 */ /* 0x0041e80000000800 */
[----:B------:R0:W-:Y:S01]  /*0100*/  @P0 STS [R0], RZ ;  /* 0x000000ff00000388 */ /* 0x0001e20000000800 */
[----:B------:R-:W-:Y:S01]  /*0110*/  BAR.SYNC.DEFER_BLOCKING 0x0 ;  /* 0x0000000000007b1d */ /* 0x000fe20000010000 */
[----:B------:R-:W-:-:S13]  /*0120*/  ISETP.GE.U32.AND P0, PT, R7, 0x2, PT ;  /* 0x000000020700780c */ /* 0x000fda0003f06070 */
[----:B0-----:R-:W-:Y:S05]  /*0130*/  @!P0 BRA `(.L_x_44) ;  /* 0x0000000000388947 */ /* 0x001fea0003800000 */
.L_x_47:
[--C-:B------:R-:W-:Y:S01]  /*0140*/  IMAD.MOV.U32 R5, RZ, RZ, R7.reuse ;  /* 0x000000ffff057224 */ /* 0x100fe200078e0007 */
[----:B------:R-:W-:Y:S01]  /*0150*/  SHF.R.U32.HI R7, RZ, 0x1, R7 ;  /* 0x00000001ff077819 */ /* 0x000fe20000011607 */
[----:B------:R-:W-:Y:S03]  /*0160*/  BSSY.RECONVERGENT B0, `(.L_x_45) ;  /* 0x0000008000007945 */ /* 0x000fe60003800200 */
[----:B------:R-:W-:-:S13]  /*0170*/  ISETP.GE.U32.AND P0, PT, R4, R7, PT ;  /* 0x000000070400720c */ /* 0x000fda0003f06070 */
[----:B0-----:R-:W-:Y:S05]  /*0180*/  @P0 BRA `(.L_x_46) ;  /* 0x0000000000140947 */ /* 0x001fea0003800000 */
[----:B------:R-:W-:Y:S01]  /*0190*/  IMAD R3, R7, 0x4, R0 ;  /* 0x0000000407037824 */ /* 0x000fe200078e0200 */
[----:B------:R-:W-:Y:S05]  /*01a0*/  LDS R2, [R0] ;  /* 0x0000000000027984 */ /* 0x000fea0000000800 */
[----:B------:R-:W0:Y:S02]  /*01b0*/  LDS R3, [R3] ;  /* 0x0000000003037984 */ /* 0x000e240000000800 */
[----:B0-----:R-:W-:-:S13]  /*01c0*/  ISETP.GE.AND P0, PT, R2, R3, PT ;  /* 0x000000030200720c */ /* 0x001fda0003f06270 */
[----:B------:R0:W-:Y:S02]  /*01d0*/  @!P0 STS [R0], R3 ;  /* 0x0000000300008388 */ /* 0x0001e40000000800 */
.L_x_46:
[----:B------:R-:W-:Y:S05]  /*01e0*/  BSYNC.RECONVERGENT B0 ;  /* 0x0000000000007941 */ /* 0x000fea0003800200 */
.L_x_45:
[----:B------:R-:W-:Y:S01]  /*01f0*/  BAR.SYNC.DEFER_BLOCKING 0x0 ;  /* 0x0000000000007b1d */ /* 0x000fe20000010000 */
[----:B------:R-:W-:-:S13]  /*0200*/  ISETP.GT.U32.AND P0, PT, R5, 0x3, PT ;  /* 0x000000030500780c */ /* 0x000fda0003f04070 */
[----:B------:R-:W-:Y:S05]  /*0210*/  @P0 BRA `(.L_x_47) ;  /* 0xfffffffc00c80947 */ /* 0x000fea000383ffff */
.L_x_44:
[----:B------:R-:W-:-:S13]  /*0220*/  ISETP.NE.AND P0, PT, R4, RZ, PT ;  /* 0x000000ff0400720c */ /* 0x000fda0003f05270 */
[----:B------:R-:W-:Y:S05]  /*0230*/  @P0 EXIT ;  /* 0x000000000000094d */ /* 0x000fea0003800000 */
[----:B------:R-:W1:Y:S01]  /*0240*/  S2UR UR5, SR_CgaCtaId ;  /* 0x00000000000579c3 */ /* 0x000e620000008800 */
[----:B------:R-:W-:-:S07]  /*0250*/  UMOV UR4, 0x400 ;  /* 0x0000040000047882 */ /* 0x000fce0000000000 */
[----:B0-----:R-:W0:Y:S01]  /*0260*/  LDC.64 R2, c[0x0][0x388] ;  /* 0x0000e200ff027b82 */ /* 0x001e220000000a00 */
[----:B-1----:R-:W-:-:S09]  /*0270*/  ULEA UR4, UR5, UR4, 0x18 ;  /* 0x0000000405047291 */ /* 0x002fd2000f8ec0ff */
[----:B------:R-:W0:Y:S04]  /*0280*/  LDS R5, [UR4] ;  /* 0x00000004ff057984 */ /* 0x000e280008000800 */
[----:B0-----:R-:W-:Y:S01]  /*0290*/  REDG.E.MAX.S32.STRONG.GPU desc[UR6][R2.64], R5 ;  /* 0x000000050200798e */ /* 0x001fe2000d12e306 */
[----:B------:R-:W-:Y:S05]  /*02a0*/  EXIT ;  /* 0x000000000000794d */ /* 0x000fea0003800000 */
.L_x_48:
        /* <DEDUP_REMOVED lines=13> */
.L_x_87:


//--------------------- .text._Z12sieve_primesPiS_i --------------------------
	.section	.text._Z12sieve_primesPiS_i,"ax",@progbits
	.align	128
        .global         _Z12sieve_primesPiS_i
        .type           _Z12sieve_primesPiS_i,@function
        .size           _Z12sieve_primesPiS_i,(.L_x_88 - _Z12sieve_primesPiS_i)
        .other          _Z12sieve_primesPiS_i,@"STO_CUDA_ENTRY STV_DEFAULT"
_Z12sieve_primesPiS_i:
.text._Z12sieve_primesPiS_i:
[----:B------:R-:W-:Y:S01]  /*0000*/  LDC R1, c[0x0][0x37c] ;  /* 0x0000df00ff017b82 */ /* 0x000fe20000000800 */
[----:B------:R-:W0:Y:S07]  /*0010*/  S2R R0, SR_TID.X ;  /* 0x0000000000007919 */ /* 0x000e2e0000002100 */
[----:B------:R-:W0:Y:S01]  /*0020*/  S2UR UR4, SR_CTAID.X ;  /* 0x00000000000479c3 */ /* 0x000e220000002500 */
[----:B------:R-:W1:Y:S07]  /*0030*/  LDCU UR6, c[0x0][0x390] ;  /* 0x00007200ff0677ac */ /* 0x000e6e0008000800 */
[----:B------:R-:W0:Y:S02]  /*0040*/  LDC R7, c[0x0][0x360] ;  /* 0x0000d800ff077b82 */ /* 0x000e240000000800 */
[----:B0-----:R-:W-:Y:S01]  /*0050*/  IMAD R7, R7, UR4, R0 ;  /* 0x0000000407077c24 */ /* 0x001fe2000f8e0200 */
[----:B------:R-:W0:Y:S04]  /*0060*/  LDCU.64 UR4, c[0x0][0x358] ;  /* 0x00006b00ff0477ac */ /* 0x000e280008000a00 */
[----:B-1----:R-:W-:-:S13]  /*0070*/  ISETP.GE.AND P0, PT, R7, UR6, PT ;  /* 0x0000000607007c0c */ /* 0x002fda000bf06270 */
[----:B------:R-:W1:Y:S01]  /*0080*/  @!P0 LDC.64 R2, c[0x0][0x388] ;  /* 0x0000e200ff028b82 */ /* 0x000e620000000a00 */
[----:B------:R-:W-:Y:S02]  /*0090*/  @!P0 IMAD.MOV.U32 R5, RZ, RZ, 0x1 ;  /* 0x00000001ff058424 */ /* 0x000fe400078e00ff */
[----:B-1----:R-:W-:-:S05]  /*00a0*/  @!P0 IMAD.WIDE R2, R7, 0x4, R2 ;  /* 0x0000000407028825 */ /* 0x002fca00078e0202 */
[----:B0-----:R0:W-:Y:S01]  /*00b0*/  @!P0 STG.E desc[UR4][R2.64], R5 ;  /* 0x0000000502008986 */ /* 0x0011e2000c101904 */
[----:B------:R-:W-:Y:S01]  /*00c0*/  BAR.SYNC.DEFER_BLOCKING 0x0 ;  /* 0x0000000000007b1d */ /* 0x000fe20000010000 */
[----:B------:R-:W-:-:S13]  /*00d0*/  ISETP.GE.AND P0, PT, R7, UR6, PT ;  /* 0x0000000607007c0c */ /* 0x000fda000bf06270 */
[----:B0-----:R-:W-:Y:S05]  /*00e0*/  @P0 EXIT ;  /* 0x000000000000094d */ /* 0x001fea0003800000 */
.L_x_52:
[----:B------:R-:W0:Y:S08]  /*00f0*/  LDC.64 R4, c[0x0][0x388] ;  /* 0x0000e200ff047b82 */ /* 0x000e300000000a00 */
[----:B------:R-:W1:Y:S01]  /*0100*/  LDC R9, c[0x0][0x390] ;  /* 0x0000e400ff097b82 */ /* 0x000e620000000800 */
[----:B0-----:R-:W-:-:S06]  /*0110*/  IMAD.WIDE R2, R7, 0x4, R4 ;  /* 0x0000000407027825 */ /* 0x001fcc00078e0204 */
[----:B------:R-:W2:Y:S01]  /*0120*/  LDG.E R2, desc[UR4][R2.64] ;  /* 0x0000000402027981 */ /* 0x000ea2000c1e1900 */
[C---:B------:R-:W-:Y:S01]  /*0130*/  IMAD R0, R7.reuse, R7, RZ ;  /* 0x0000000707007224 */ /* 0x040fe200078e02ff */
[----:B------:R-:W-:Y:S01]  /*0140*/  BSSY.RECONVERGENT B0, `(.L_x_49) ;  /* 0x000000b000007945 */ /* 0x000fe20003800200 */
[C---:B------:R-:W-:Y:S01]  /*0150*/  ISETP.GE.AND P1, PT, R7.reuse, RZ, PT ;  /* 0x000000ff0700720c */ /* 0x040fe20003f26270 */
[----:B-1----:R-:W-:Y:S02]  /*0160*/  IMAD.IADD R6, R7, 0x1, R9 ;  /* 0x0000000107067824 */ /* 0x002fe400078e0209 */
[----:B------:R-:W-:-:S04]  /*0170*/  ISETP.GE.AND P0, PT, R0, R9, PT ;  /* 0x000000090000720c */ /* 0x000fc80003f06270 */
[----:B--2---:R-:W-:-:S13]  /*0180*/  ISETP.EQ.OR P0, PT, R2, RZ, P0 ;  /* 0x000000ff0200720c */ /* 0x004fda0000702670 */
[----:B------:R-:W-:Y:S05]  /*0190*/  @P0 BRA `(.L_x_50) ;  /* 0x0000000000140947 */ /* 0x000fea0003800000 */
.L_x_51:
[C---:B------:R-:W-:Y:S01]  /*01a0*/  IMAD.WIDE R2, R0.reuse, 0x4, R4 ;  /* 0x0000000400027825 */ /* 0x040fe200078e0204 */
[----:B------:R-:W-:-:S04]  /*01b0*/  IADD3 R0, PT, PT, R0, R7, RZ ;  /* 0x0000000700007210 */ /* 0x000fc80007ffe0ff */
[----:B------:R0:W-:Y:S01]  /*01c0*/  STG.E desc[UR4][R2.64], RZ ;  /* 0x000000ff02007986 */ /* 0x0001e2000c101904 */
[----:B------:R-:W-:-:S13]  /*01d0*/  ISETP.GE.AND P0, PT, R0, R9, PT ;  /* 0x000000090000720c */ /* 0x000fda0003f06270 */
[----:B0-----:R-:W-:Y:S05]  /*01e0*/  @!P0 BRA `(.L_x_51) ;  /* 0xfffffffc00ec8947 */ /* 0x001fea000383ffff */
.L_x_50:
[----:B------:R-:W-:Y:S05]  /*01f0*/  BSYNC.RECONVERGENT B0 ;  /* 0x0000000000007941 */ /* 0x000fea0003800200 */
.L_x_49:
[----:B------:R-:W-:Y:S01]  /*0200*/  MOV R7, R6 ;  /* 0x0000000600077202 */ /* 0x000fe20000000f00 */
[----:B------:R-:W-:Y:S06]  /*0210*/  @!P1 BRA `(.L_x_52) ;  /* 0xfffffffc00b49947 */ /* 0x000fec000383ffff */
[----:B------:R-:W-:Y:S05]  /*0220*/  EXIT ;  /* 0x000000000000794d */ /* 0x000fea0003800000 */
.L_x_53:
        /* <DEDUP_REMOVED lines=13> */
.L_x_88:


//--------------------- .text._Z12merge_primesPiS_S_ii --------------------------
	.section	.text._Z12merge_primesPiS_S_ii,"ax",@progbits
	.align	128
        .global         _Z12merge_primesPiS_S_ii
        .type           _Z12merge_primesPiS_S_ii,@function
        .size           _Z12merge_primesPiS_S_ii,(.L_x_89 - _Z12merge_primesPiS_S_ii)
        .other          _Z12merge_primesPiS_S_ii,@"STO_CUDA_ENTRY STV_DEFAULT"
_Z12merge_primesPiS_S_ii:
.text._Z12merge_primesPiS_S_ii:
[----:B------:R-:W-:Y:S01]  /*0000*/  LDC R1, c[0x0][0x37c] ;  /* 0x0000df00ff017b82 */ /* 0x000fe20000000800 */
[----:B------:R-:W0:Y:S07]  /*0010*/  S2R R0, SR_TID.X ;  /* 0x0000000000007919 */ /* 0x000e2e0000002100 */
[----:B------:R-:W0:Y:S01]  /*0020*/  S2UR UR4, SR_CTAID.X ;  /* 0x00000000000479c3 */ /* 0x000e220000002500 */
[----:B------:R-:W1:Y:S01]  /*0030*/  LDCU UR6, c[0x0][0x398] ;  /* 0x00007300ff0677ac */ /* 0x000e620008000800 */
[----:B------:R-:W-:Y:S06]  /*0040*/  BSSY.RECONVERGENT B0, `(.L_x_54) ;  /* 0x000000c000007945 */ /* 0x000fec0003800200 */
[----:B------:R-:W0:Y:S02]  /*0050*/  LDC R7, c[0x0][0x360] ;  /* 0x0000d800ff077b82 */ /* 0x000e240000000800 */
[----:B0-----:R-:W-:Y:S01]  /*0060*/  IMAD R7, R7, UR4, R0 ;  /* 0x0000000407077c24 */ /* 0x001fe2000f8e0200 */
[----:B------:R-:W0:Y:S04]  /*0070*/  LDCU.64 UR4, c[0x0][0x358] ;  /* 0x00006b00ff0477ac */ /* 0x000e280008000a00 */
[----:B-1----:R-:W-:-:S13]  /*0080*/  ISETP.GE.AND P0, PT, R7, UR6, PT ;  /* 0x0000000607007c0c */ /* 0x002fda000bf06270 */
[----:B------:R-:W-:Y:S05]  /*0090*/  @P0 BRA `(.L_x_55) ;  /* 0x0000000000180947 */ /* 0x000fea0003800000 */
[----:B------:R-:W1:Y:S08]  /*00a0*/  LDC.64 R2, c[0x0][0x380] ;  /* 0x0000e000ff027b82 */ /* 0x000e700000000a00 */
[----:B------:R-:W2:Y:S01]  /*00b0*/  LDC.64 R4, c[0x0][0x390] ;  /* 0x0000e400ff047b82 */ /* 0x000ea20000000a00 */
[----:B-1----:R-:W-:-:S06]  /*00c0*/  IMAD.WIDE R2, R7, 0x4, R2 ;  /* 0x0000000407027825 */ /* 0x002fcc00078e0202 */
[----:B0-----:R-:W3:Y:S01]  /*00d0*/  LDG.E R3, desc[UR4][R2.64] ;  /* 0x0000000402037981 */ /* 0x001ee2000c1e1900 */
[----:B--2---:R-:W-:-:S05]  /*00e0*/  IMAD.WIDE R4, R7, 0x4, R4 ;  /* 0x0000000407047825 */ /* 0x004fca00078e0204 */
[----:B---3--:R1:W-:Y:S02]  /*00f0*/  STG.E desc[UR4][R4.64], R3 ;  /* 0x0000000304007986 */ /* 0x0083e4000c101904 */
.L_x_55:
[----:B0-----:R-:W-:Y:S05]  /*0100*/  BSYNC.RECONVERGENT B0 ;  /* 0x0000000000007941 */ /* 0x001fea0003800200 */
.L_x_54:
[----:B------:R-:W0:Y:S02]  /*0110*/  LDCU UR7, c[0x0][0x39c] ;  /* 0x00007380ff0777ac */ /* 0x000e240008000800 */
[----:B0-----:R-:W-:-:S13]  /*0120*/  ISETP.GE.AND P0, PT, R7, UR7, PT ;  /* 0x0000000707007c0c */ /* 0x001fda000bf06270 */
[----:B------:R-:W-:Y:S05]  /*0130*/  @P0 EXIT ;  /* 0x000000000000094d */ /* 0x000fea0003800000 */
[----:B-1----:R-:W0:Y:S08]  /*0140*/  LDC.64 R2, c[0x0][0x388] ;  /* 0x0000e200ff027b82 */ /* 0x002e300000000a00 */
[----:B------:R-:W1:Y:S01]  /*0150*/  LDC.64 R4, c[0x0][0x390] ;  /* 0x0000e400ff047b82 */ /* 0x000e620000000a00 */
[----:B0-----:R-:W-:-:S06]  /*0160*/  IMAD.WIDE R2, R7, 0x4, R2 ;  /* 0x0000000407027825 */ /* 0x001fcc00078e0202 */
[----:B------:R-:W2:Y:S01]  /*0170*/  LDG.E R3, desc[UR4][R2.64] ;  /* 0x0000000402037981 */ /* 0x000ea2000c1e1900 */
[----:B------:R-:W-:-:S05]  /*0180*/  IADD3 R7, PT, PT, R7, UR6, RZ ;  /* 0x0000000607077c10 */ /* 0x000fca000fffe0ff */
[----:B-1----:R-:W-:-:S05]  /*0190*/  IMAD.WIDE R4, R7, 0x4, R4 ;  /* 0x0000000407047825 */ /* 0x002fca00078e0204 */
[----:B--2---:R-:W-:Y:S01]  /*01a0*/  STG.E desc[UR4][R4.64], R3 ;  /* 0x0000000304007986 */ /* 0x004fe2000c101904 */
[----:B------:R-:W-:Y:S05]  /*01b0*/  EXIT ;  /* 0x000000000000794d */ /* 0x000fea0003800000 */
.L_x_56:
        /* <DEDUP_REMOVED lines=12> */
.L_x_89:


//--------------------- .text._Z14shuffle_primesPii --------------------------
	.section	.text._Z14shuffle_primesPii,"ax",@progbits
	.align	128
        .global         _Z14shuffle_primesPii
        .type           _Z14shuffle_primesPii,@function
        .size           _Z14shuffle_primesPii,(.L_x_90 - _Z14shuffle_primesPii)
        .other          _Z14shuffle_primesPii,@"STO_CUDA_ENTRY STV_DEFAULT"
_Z14shuffle_primesPii:
.text._Z14shuffle_primesPii:
        /* <DEDUP_REMOVED lines=8> */
[----:B------:R-:W-:Y:S01]  /*0080*/  IADD3 R7, PT, PT, -R5, UR6, RZ ;  /* 0x0000000605077c10 */ /* 0x000fe2000fffe1ff */
[----:B------:R-:W0:Y:S01]  /*0090*/  S2R R9, SR_TID.Y ;  /* 0x0000000000097919 */ /* 0x000e220000002200 */
[----:B------:R-:W0:Y:S02]  /*00a0*/  S2UR UR4, SR_CTAID.Y ;  /* 0x00000000000479c3 */ /* 0x000e240000002600 */
[----:B------:R-:W1:Y:S01]  /*00b0*/  I2F.U32.RP R0, R7 ;  /* 0x0000000700007306 */ /* 0x000e620000209000 */
[----:B------:R-:W-:Y:S01]  /*00c0*/  IMAD.MOV R11, RZ, RZ, -R7 ;  /* 0x000000ffff0b7224 */ /* 0x000fe200078e0a07 */
[----:B------:R-:W-:-:S04]  /*00d0*/  ISETP.NE.U32.AND P1, PT, R7, RZ, PT ;  /* 0x000000ff0700720c */ /* 0x000fc80003f25070 */
[----:B------:R-:W0:Y:S02]  /*00e0*/  LDC R4, c[0x0][0x364] ;  /* 0x0000d900ff047b82 */ /* 0x000e240000000800 */
[----:B-1----:R-:W1:Y:S02]  /*00f0*/  MUFU.RCP R0, R0 ;  /* 0x0000000000007308 */ /* 0x002e640000001000 */
[----:B-1----:R-:W-:Y:S02]  /*0100*/  VIADD R2, R0, 0xffffffe ;  /* 0x0ffffffe00027836 */ /* 0x002fe40000000000 */
[----:B0-----:R-:W-:Y:S01]  /*0110*/  IMAD R0, R4, UR4, R9 ;  /* 0x0000000404007c24 */ /* 0x001fe2000f8e0209 */
[----:B------:R-:W0:Y:S03]  /*0120*/  LDCU.64 UR4, c[0x0][0x358] ;  /* 0x00006b00ff0477ac */ /* 0x000e260008000a00 */
[----:B------:R1:W2:Y:S02]  /*0130*/  F2I.FTZ.U32.TRUNC.NTZ R3, R2 ;  /* 0x0000000200037305 */ /* 0x0002a4000021f000 */
[----:B-1----:R-:W-:-:S02]  /*0140*/  HFMA2 R2, -RZ, RZ, 0, 0 ;  /* 0x00000000ff027431 */ /* 0x002fc400000001ff */
[----:B--2---:R-:W-:-:S04]  /*0150*/  IMAD R11, R11, R3, RZ ;  /* 0x000000030b0b7224 */ /* 0x004fc800078e02ff */
[----:B------:R-:W-:-:S06]  /*0160*/  IMAD.HI.U32 R3, R3, R11, R2 ;  /* 0x0000000b03037227 */ /* 0x000fcc00078e0002 */
[----:B------:R-:W-:-:S04]  /*0170*/  IMAD.HI.U32 R3, R3, R0, RZ ;  /* 0x0000000003037227 */ /* 0x000fc800078e00ff */
[----:B------:R-:W-:-:S04]  /*0180*/  IMAD.MOV R3, RZ, RZ, -R3 ;  /* 0x000000ffff037224 */ /* 0x000fc800078e0a03 */
[----:B------:R-:W-:Y:S02]  /*0190*/  IMAD R0, R7, R3, R0 ;  /* 0x0000000307007224 */ /* 0x000fe400078e0200 */
[----:B------:R-:W1:Y:S03]  /*01a0*/  LDC.64 R2, c[0x0][0x380] ;  /* 0x0000e000ff027b82 */ /* 0x000e660000000a00 */
[----:B------:R-:W-:-:S13]  /*01b0*/  ISETP.GE.U32.AND P0, PT, R0, R7, PT ;  /* 0x000000070000720c */ /* 0x000fda0003f06070 */
[----:B------:R-:W-:-:S04]  /*01c0*/  @P0 IADD3 R0, PT, PT, -R7, R0, RZ ;  /* 0x0000000007000210 */ /* 0x000fc80007ffe1ff */
[----:B------:R-:W-:Y:S01]  /*01d0*/  ISETP.GE.U32.AND P0, PT, R0, R7, PT ;  /* 0x000000070000720c */ /* 0x000fe20003f06070 */
[----:B-1----:R-:W-:-:S12]  /*01e0*/  IMAD.WIDE R2, R5, 0x4, R2 ;  /* 0x0000000405027825 */ /* 0x002fd800078e0202 */
[----:B------:R-:W-:Y:S01]  /*01f0*/  @P0 IMAD.IADD R0, R0, 0x1, -R7 ;  /* 0x0000000100000824 */ /* 0x000fe200078e0a07 */
[----:B------:R-:W-:Y:S02]  /*0200*/  @!P1 LOP3.LUT R0, RZ, R7, RZ, 0x33, !PT ;  /* 0x00000007ff009212 */ /* 0x000fe400078e33ff */
[----:B0-----:R-:W2:Y:S02]  /*0210*/  LDG.E R7, desc[UR4][R2.64] ;  /* 0x0000000402077981 */ /* 0x001ea4000c1e1900 */
[----:B------:R-:W-:-:S04]  /*0220*/  SHF.L.U32 R5, R0, 0x2, RZ ;  /* 0x0000000200057819 */ /* 0x000fc800000006ff */
[----:B------:R-:W-:-:S04]  /*0230*/  IADD3 R4, P0, PT, R2, R5, RZ ;  /* 0x0000000502047210 */ /* 0x000fc80007f1e0ff */
[----:B------:R-:W-:-:S05]  /*0240*/  IADD3.X R5, PT, PT, RZ, R3, RZ, P0, !PT ;  /* 0x00000003ff057210 */ /* 0x000fca00007fe4ff */
[----:B------:R-:W3:Y:S04]  /*0250*/  LDG.E R9, desc[UR4][R4.64] ;  /* 0x0000000404097981 */ /* 0x000ee8000c1e1900 */
[----:B---3--:R-:W-:Y:S04]  /*0260*/  STG.E desc[UR4][R2.64], R9 ;  /* 0x0000000902007986 */ /* 0x008fe8000c101904 */
[----:B--2---:R-:W-:Y:S01]  /*0270*/  STG.E desc[UR4][R4.64], R7 ;  /* 0x0000000704007986 */ /* 0x004fe2000c101904 */
[----:B------:R-:W-:Y:S05]  /*0280*/  EXIT ;  /* 0x000000000000794d */ /* 0x000fea0003800000 */
.L_x_57:
        /* <DEDUP_REMOVED lines=15> */
.L_x_90:


//--------------------- .text._Z11sort_primesPii  --------------------------
	.section	.text._Z11sort_primesPii,"ax",@progbits
	.align	128
        .global         _Z11sort_primesPii
        .type           _Z11sort_primesPii,@function
        .size           _Z11sort_primesPii,(.L_x_91 - _Z11sort_primesPii)
        .other          _Z11sort_primesPii,@"STO_CUDA_ENTRY STV_DEFAULT"
_Z11sort_primesPii:
.text._Z11sort_primesPii:
[----:B------:R-:W-:Y:S08]  /*0000*/  LDC R1, c[0x0][0x37c] ;  /* 0x0000df00ff017b82 */ /* 0x000ff00000000800 */
[----:B------:R-:W0:Y:S02]  /*0010*/  LDC R0, c[0x0][0x388] ;  /* 0x0000e200ff007b82 */ /* 0x000e240000000800 */
[----:B0-----:R-:W-:-:S13]  /*0020*/  ISETP.GE.AND P0, PT, R0, 0x2, PT ;  /* 0x000000020000780c */ /* 0x001fda0003f06270 */
[----:B------:R-:W-:Y:S05]  /*0030*/  @!P0 EXIT ;  /* 0x000000000000894d */ /* 0x000fea0003800000 */
[----:B------:R-:W0:Y:S01]  /*0040*/  S2R R0, SR_TID.X ;  /* 0x0000000000007919 */ /* 0x000e220000002100 */
[----:B------:R-:W0:Y:S01]  /*0050*/  S2UR UR4, SR_CTAID.X ;  /* 0x00000000000479c3 */ /* 0x000e220000002500 */
[----:B------:R-:W1:Y:S01]  /*0060*/  LDCU UR5, c[0x0][0x388] ;  /* 0x00007100ff0577ac */ /* 0x000e620008000800 */
[----:B------:R-:W2:Y:S06]  /*0070*/  LDCU.64 UR6, c[0x0][0x358] ;  /* 0x00006b00ff0677ac */ /* 0x000eac0008000a00 */
[----:B------:R-:W0:Y:S01]  /*0080*/  LDC R7, c[0x0][0x360] ;  /* 0x0000d800ff077b82 */ /* 0x000e220000000800 */
[----:B------:R-:W3:Y:S07]  /*0090*/  LDCU UR8, c[0x0][0x388] ;  /* 0x00007100ff0877ac */ /* 0x000eee0008000800 */
[----:B------:R-:W4:Y:S01]  /*00a0*/  LDC.64 R2, c[0x0][0x380] ;  /* 0x0000e000ff027b82 */ /* 0x000f220000000a00 */
[----:B-1----:R-:W-:-:S02]  /*00b0*/  IMAD.U32 R9, RZ, RZ, UR5 ;  /* 0x00000005ff097e24 */ /* 0x002fc4000f8e00ff */
[----:B0-----:R-:W-:-:S04]  /*00c0*/  IMAD R7, R7, UR4, R0 ;  /* 0x0000000407077c24 */ /* 0x001fc8000f8e0200 */
[----:B--234-:R-:W-:-:S07]  /*00d0*/  IMAD.WIDE R2, R7, 0x4, R2 ;  /* 0x0000000407027825 */ /* 0x01cfce00078e0202 */
.L_x_60:
[--C-:B0-----:R-:W-:Y:S01]  /*00e0*/  IMAD.MOV.U32 R4, RZ, RZ, R9.reuse ;  /* 0x000000ffff047224 */ /* 0x101fe200078e0009 */
[----:B------:R-:W-:Y:S01]  /*00f0*/  SHF.R.U32.HI R9, RZ, 0x1, R9 ;  /* 0x00000001ff097819 */ /* 0x000fe20000011609 */
[----:B------:R-:W-:Y:S03]  /*0100*/  BAR.SYNC.DEFER_BLOCKING 0x0 ;  /* 0x0000000000007b1d */ /* 0x000fe60000010000 */
[----:B------:R-:W-:Y:S02]  /*0110*/  IADD3 R0, PT, PT, -R9, UR8, RZ ;  /* 0x0000000809007c10 */ /* 0x000fe4000fffe1ff */
[----:B------:R-:W-:Y:S01]  /*0120*/  ISETP.GT.U32.AND P0, PT, R4, 0x3, PT ;  /* 0x000000030400780c */ /* 0x000fe20003f04070 */
[----:B------:R-:W-:Y:S01]  /*0130*/  BSSY.RECONVERGENT B0, `(.L_x_58) ;  /* 0x000000a000007945 */ /* 0x000fe20003800200 */
[----:B------:R-:W-:-:S13]  /*0140*/  ISETP.GE.AND P1, PT, R7, R0, PT ;  /* 0x000000000700720c */ /* 0x000fda0003f26270 */
[----:B------:R-:W-:Y:S05]  /*0150*/  @P1 BRA `(.L_x_59) ;  /* 0x00000000001c1947 */ /* 0x000fea0003800000 */
[----:B------:R-:W-:Y:S01]  /*0160*/  LEA R4, P1, R9, R2, 0x2 ;  /* 0x0000000209047211 */ /* 0x000fe200078210ff */
[----:B------:R-:W2:Y:S04]  /*0170*/  LDG.E R11, desc[UR6][R2.64] ;  /* 0x00000006020b7981 */ /* 0x000ea8000c1e1900 */
[----:B------:R-:W-:-:S05]  /*0180*/  IMAD.X R5, RZ, RZ, R3, P1 ;  /* 0x000000ffff057224 */ /* 0x000fca00008e0603 */
[----:B------:R-:W2:Y:S02]  /*0190*/  LDG.E R0, desc[UR6][R4.64] ;  /* 0x0000000604007981 */ /* 0x000ea4000c1e1900 */
[----:B--2---:R-:W-:-:S13]  /*01a0*/  ISETP.GT.AND P1, PT, R11, R0, PT ;  /* 0x000000000b00720c */ /* 0x004fda0003f24270 */
[----:B------:R0:W-:Y:S04]  /*01b0*/  @P1 STG.E desc[UR6][R2.64], R0 ;  /* 0x0000000002001986 */ /* 0x0001e8000c101906 */
[----:B------:R0:W-:Y:S02]  /*01c0*/  @P1 STG.E desc[UR6][R4.64], R11 ;  /* 0x0000000b04001986 */ /* 0x0001e4000c101906 */
.L_x_59:
[----:B------:R-:W-:Y:S05]  /*01d0*/  BSYNC.RECONVERGENT B0 ;  /* 0x0000000000007941 */ /* 0x000fea0003800200 */
.L_x_58:
[----:B------:R-:W-:Y:S05]  /*01e0*/  @P0 BRA `(.L_x_60) ;  /* 0xfffffffc00bc0947 */ /* 0x000fea000383ffff */
[----:B------:R-:W-:Y:S05]  /*01f0*/  EXIT ;  /* 0x000000000000794d */ /* 0x000fea0003800000 */
.L_x_61:
        /* <DEDUP_REMOVED lines=16> */
.L_x_91:


//--------------------- .text._Z13reduce_primesPiS_i --------------------------
	.section	.text._Z13reduce_primesPiS_i,"ax",@progbits
	.align	128
        .global         _Z13reduce_primesPiS_i
        .type           _Z13reduce_primesPiS_i,@function
        .size           _Z13reduce_primesPiS_i,(.L_x_92 - _Z13reduce_primesPiS_i)
        .other          _Z13reduce_primesPiS_i,@"STO_CUDA_ENTRY STV_DEFAULT"
_Z13reduce_primesPiS_i:
.text._Z13reduce_primesPiS_i:
        /* <DEDUP_REMOVED lines=12> */
[----:B------:R-:W-:Y:S01]  /*00c0*/  UMOV UR4, 0x400 ;  /* 0x0000040000047882 */ /* 0x000fe20000000000 */
[----:B------:R-:W-:Y:S02]  /*00d0*/  ISETP.GE.U32.AND P2, PT, R4, 0x2, PT ;  /* 0x000000020400780c */ /* 0x000fe40003f46070 */
[----:B------:R-:W-:Y:S01]  /*00e0*/  ISETP.NE.AND P0, PT, R7, RZ, PT ;  /* 0x000000ff0700720c */ /* 0x000fe20003f05270 */
[----:B0-----:R-:W-:-:S06]  /*00f0*/  ULEA UR4, UR5, UR4, 0x18 ;  /* 0x0000000405047291 */ /* 0x001fcc000f8ec0ff */
[----:B------:R-:W-:-:S05]  /*0100*/  LEA R0, R7, UR4, 0x2 ;  /* 0x0000000407007c11 */ /* 0x000fca000f8e10ff */
[----:B--2---:R0:W-:Y:S04]  /*0110*/  @!P1 STS [R0], R3 ;  /* 0x0000000300009388 */ /* 0x0041e80000000800 */
[----:B------:R0:W-:Y:S01]  /*0120*/  @P1 STS [R0], RZ ;  /* 0x000000ff00001388 */ /* 0x0001e20000000800 */
[----:B------:R-:W-:Y:S06]  /*0130*/  BAR.SYNC.DEFER_BLOCKING 0x0 ;  /* 0x0000000000007b1d */ /* 0x000fec0000010000 */
[----:B------:R-:W-:Y:S05]  /*0140*/  @!P2 BRA `(.L_x_62) ;  /* 0x00000000002ca947 */ /* 0x000fea0003800000 */
.L_x_63:
[----:B------:R-:W-:-:S04]  /*0150*/  SHF.R.U32.HI R5, RZ, 0x1, R4 ;  /* 0x00000001ff057819 */ /* 0x000fc80000011604 */
[----:B------:R-:W-:-:S13]  /*0160*/  ISETP.GE.U32.AND P1, PT, R7, R5, PT ;  /* 0x000000050700720c */ /* 0x000fda0003f26070 */
[----:B------:R-:W-:Y:S01]  /*0170*/  @!P1 IMAD R2, R5, 0x4, R0 ;  /* 0x0000000405029824 */ /* 0x000fe200078e0200 */
[----:B0-----:R-:W-:Y:S05]  /*0180*/  @!P1 LDS R3, [R0] ;  /* 0x0000000000039984 */ /* 0x001fea0000000800 */
[----:B------:R-:W0:Y:S02]  /*0190*/  @!P1 LDS R2, [R2] ;  /* 0x0000000002029984 */ /* 0x000e240000000800 */
[----:B0-----:R-:W-:-:S05]  /*01a0*/  @!P1 IMAD.IADD R3, R2, 0x1, R3 ;  /* 0x0000000102039824 */ /* 0x001fca00078e0203 */
[----:B------:R1:W-:Y:S01]  /*01b0*/  @!P1 STS [R0], R3 ;  /* 0x0000000300009388 */ /* 0x0003e20000000800 */
[----:B------:R-:W-:Y:S01]  /*01c0*/  BAR.SYNC.DEFER_BLOCKING 0x0 ;  /* 0x0000000000007b1d */ /* 0x000fe20000010000 */
[----:B------:R-:W-:Y:S01]  /*01d0*/  ISETP.GT.U32.AND P1, PT, R4, 0x3, PT ;  /* 0x000000030400780c */ /* 0x000fe20003f24070 */
[----:B------:R-:W-:-:S12]  /*01e0*/  IMAD.MOV.U32 R4, RZ, RZ, R5 ;  /* 0x000000ffff047224 */ /* 0x000fd800078e0005 */
[----:B-1----:R-:W-:Y:S05]  /*01f0*/  @P1 BRA `(.L_x_63) ;  /* 0xfffffffc00d41947 */ /* 0x002fea000383ffff */
.L_x_62:
[----:B------:R-:W-:Y:S05]  /*0200*/  @P0 EXIT ;  /* 0x000000000000094d */ /* 0x000fea0003800000 */
[----:B------:R-:W1:Y:S01]  /*0210*/  S2UR UR5, SR_CgaCtaId ;  /* 0x00000000000579c3 */ /* 0x000e620000008800 */
[----:B------:R-:W-:-:S07]  /*0220*/  UMOV UR4, 0x400 ;  /* 0x0000040000047882 */ /* 0x000fce0000000000 */
[----:B0-----:R-:W0:Y:S01]  /*0230*/  LDC.64 R2, c[0x0][0x388] ;  /* 0x0000e200ff027b82 */ /* 0x001e220000000a00 */
[----:B-1----:R-:W-:-:S09]  /*0240*/  ULEA UR4, UR5, UR4, 0x18 ;  /* 0x0000000405047291 */ /* 0x002fd2000f8ec0ff */
[----:B------:R-:W0:Y:S04]  /*0250*/  LDS R5, [UR4] ;  /* 0x00000004ff057984 */ /* 0x000e280008000800 */
[----:B0-----:R-:W-:Y:S01]  /*0260*/  REDG.E.ADD.STRONG.GPU desc[UR6][R2.64], R5 ;  /* 0x000000050200798e */ /* 0x001fe2000c12e106 */
[----:B------:R-:W-:Y:S05]  /*0270*/  EXIT ;  /* 0x000000000000794d */ /* 0x000fea0003800000 */
.L_x_64:
        /* <DEDUP_REMOVED lines=16> */
.L_x_92:


//--------------------- .text._Z16transform_primesPiS_i --------------------------
	.section	.text._Z16transform_primesPiS_i,"ax",@progbits
	.align	128
        .global         _Z16transform_primesPiS_i
        .type           _Z16transform_primesPiS_i,@function
        .size           _Z16transform_primesPiS_i,(.L_x_93 - _Z16transform_primesPiS_i)
        .other          _Z16transform_primesPiS_i,@"STO_CUDA_ENTRY STV_DEFAULT"
_Z16transform_primesPiS_i:
.text._Z16transform_primesPiS_i:
        /* <DEDUP_REMOVED lines=8> */
[----:B------:R-:W0:Y:S01]  /*0080*/  LDC.64 R2, c[0x0][0x380] ;  /* 0x0000e000ff027b82 */ /* 0x000e220000000a00 */
[----:B------:R-:W1:Y:S07]  /*0090*/  LDCU.64 UR4, c[0x0][0x358] ;  /* 0x00006b00ff0477ac */ /* 0x000e6e0008000a00 */
[----:B------:R-:W2:Y:S01]  /*00a0*/  LDC.64 R4, c[0x0][0x388] ;  /* 0x0000e200ff047b82 */ /* 0x000ea20000000a00 */
[----:B0-----:R-:W-:-:S06]  /*00b0*/  IMAD.WIDE R2, R7, 0x4, R2 ;  /* 0x0000000407027825 */ /* 0x001fcc00078e0202 */
[----:B-1----:R-:W3:Y:S01]  /*00c0*/  LDG.E R2, desc[UR4][R2.64] ;  /* 0x0000000402027981 */ /* 0x002ee2000c1e1900 */
[----:B------:R-:W-:Y:S02]  /*00d0*/  HFMA2 R9, -RZ, RZ, 0, 2.205371856689453125e-06 ;  /* 0x00000025ff097431 */ /* 0x000fe400000001ff */
[----:B--2---:R-:W-:-:S04]  /*00e0*/  IMAD.WIDE R4, R7, 0x4, R4 ;  /* 0x0000000407047825 */ /* 0x004fc800078e0204 */
[----:B---3--:R-:W-:-:S05]  /*00f0*/  IMAD R7, R2, R9, 0x7b ;  /* 0x0000007b02077424 */ /* 0x008fca00078e0209 */
[----:B------:R-:W-:Y:S01]  /*0100*/  STG.E desc[UR4][R4.64], R7 ;  /* 0x0000000704007986 */ /* 0x000fe2000c101904 */
[----:B------:R-:W-:Y:S05]  /*0110*/  EXIT ;  /* 0x000000000000794d */ /* 0x000fea0003800000 */
.L_x_65:
        /* <DEDUP_REMOVED lines=14> */
.L_x_93:


//--------------------- .text._Z13filter_primesPiS_S_i --------------------------
	.section	.text._Z13filter_primesPiS_S_i,"ax",@progbits
	.align	128
        .global         _Z13filter_primesPiS_S_i
        .type           _Z13filter_primesPiS_S_i,@function
        .size           _Z13filter_primesPiS_S_i,(.L_x_94 - _Z13filter_primesPiS_S_i)
        .other          _Z13filter_primesPiS_S_i,@"STO_CUDA_ENTRY STV_DEFAULT"
_Z13filter_primesPiS_S_i:
.text._Z13filter_primesPiS_S_i:
        /* <DEDUP_REMOVED lines=9> */
[----:B------:R-:W1:Y:S01]  /*0090*/  LDCU.64 UR4, c[0x0][0x358] ;  /* 0x00006b00ff0477ac */ /* 0x000e620008000a00 */
[----:B0-----:R-:W-:-:S05]  /*00a0*/  IMAD.WIDE R2, R5, 0x4, R2 ;  /* 0x0000000405027825 */ /* 0x001fca00078e0202 */
[----:B-1----:R-:W2:Y:S02]  /*00b0*/  LDG.E R0, desc[UR4][R2.64] ;  /* 0x0000000402007981 */ /* 0x002ea4000c1e1900 */
[----:B--2---:R-:W-:-:S13]  /*00c0*/  ISETP.GE.AND P0, PT, R0, 0x2, PT ;  /* 0x000000020000780c */ /* 0x004fda0003f06270 */
[----:B------:R-:W-:Y:S05]  /*00d0*/  @!P0 EXIT ;  /* 0x000000000000894d */ /* 0x000fea0003800000 */
[----:B------:R-:W-:Y:S01]  /*00e0*/  ISETP.GE.U32.AND P0, PT, R0, 0x4, PT ;  /* 0x000000040000780c */ /* 0x000fe20003f06070 */
[----:B------:R-:W-:-:S12]  /*00f0*/  BSSY.RECONVERGENT B0, `(.L_x_66) ;  /* 0x000001b000007945 */ /* 0x000fd80003800200 */
[----:B------:R-:W-:Y:S05]  /*0100*/  @!P0 BRA `(.L_x_67) ;  /* 0x0000000000648947 */ /* 0x000fea0003800000 */
[----:B------:R-:W-:-:S07]  /*0110*/  IMAD.MOV.U32 R7, RZ, RZ, 0x2 ;  /* 0x00000002ff077424 */ /* 0x000fce00078e00ff */
.L_x_68:
[----:B------:R-:W0:Y:S01]  /*0120*/  I2F.U32.RP R6, R7 ;  /* 0x0000000700067306 */ /* 0x000e220000209000 */
[----:B------:R-:W-:-:S07]  /*0130*/  ISETP.NE.U32.AND P1, PT, R7, RZ, PT ;  /* 0x000000ff0700720c */ /* 0x000fce0003f25070 */
[----:B0-----:R-:W0:Y:S02]  /*0140*/  MUFU.RCP R6, R6 ;  /* 0x0000000600067308 */ /* 0x001e240000001000 */
[----:B0-----:R-:W-:-:S06]  /*0150*/  VIADD R4, R6, 0xffffffe ;  /* 0x0ffffffe06047836 */ /* 0x001fcc0000000000 */
[----:B------:R0:W1:Y:S02]  /*0160*/  F2I.FTZ.U32.TRUNC.NTZ R5, R4 ;  /* 0x0000000400057305 */ /* 0x000064000021f000 */
[----:B0-----:R-:W-:Y:S01]  /*0170*/  IMAD.MOV.U32 R4, RZ, RZ, RZ ;  /* 0x000000ffff047224 */ /* 0x001fe200078e00ff */
[----:B-1----:R-:W-:-:S05]  /*0180*/  IADD3 R8, PT, PT, RZ, -R5, RZ ;  /* 0x80000005ff087210 */ /* 0x002fca0007ffe0ff */
        /* <DEDUP_REMOVED lines=8> */
[-C--:B------:R-:W-:Y:S02]  /*0210*/  @P0 IADD3 R8, PT, PT, R8, -R7.reuse, RZ ;  /* 0x8000000708080210 */ /* 0x080fe40007ffe0ff */
[----:B------:R-:W-:-:S04]  /*0220*/  @!P1 LOP3.LUT R8, RZ, R7, RZ, 0x33, !PT ;  /* 0x00000007ff089212 */ /* 0x000fc800078e33ff */
[----:B------:R-:W-:-:S13]  /*0230*/  ISETP.NE.AND P0, PT, R8, RZ, PT ;  /* 0x000000ff0800720c */ /* 0x000fda0003f05270 */
[----:B------:R-:W-:Y:S05]  /*0240*/  @!P0 EXIT ;  /* 0x000000000000894d */ /* 0x000fea0003800000 */
[C---:B------:R-:W-:Y:S02]  /*0250*/  IMAD R4, R7.reuse, R7, R7 ;  /* 0x0000000707047224 */ /* 0x040fe400078e0207 */
[----:B------:R-:W-:-:S05]  /*0260*/  VIADD R7, R7, 0x1 ;  /* 0x0000000107077836 */ /* 0x000fca0000000000 */
[----:B------:R-:W-:-:S04]  /*0270*/  IADD3 R5, PT, PT, R7, R4, RZ ;  /* 0x0000000407057210 */ /* 0x000fc80007ffe0ff */
[----:B------:R-:W-:-:S13]  /*0280*/  ISETP.GT.AND P0, PT, R5, R0, PT ;  /* 0x000000000500720c */ /* 0x000fda0003f04270 */
[----:B------:R-:W-:Y:S05]  /*0290*/  @!P0 BRA `(.L_x_68) ;  /* 0xfffffffc00a08947 */ /* 0x000fea000383ffff */
.L_x_67:
[----:B------:R-:W-:Y:S05]  /*02a0*/  BSYNC.RECONVERGENT B0 ;  /* 0x0000000000007941 */ /* 0x000fea0003800200 */
.L_x_66:
        /* <DEDUP_REMOVED lines=10> */
[----:B------:R-:W3:Y:S04]  /*0350*/  LDG.E R3, desc[UR4][R2.64] ;  /* 0x0000000402037981 */ /* 0x000ee8000c1e1900 */
[----:B------:R-:W4:Y:S01]  /*0360*/  @P0 ATOMG.E.ADD.STRONG.GPU PT, R13, desc[UR4][R4.64], R13 ;  /* 0x8000000d040d09a8 */ /* 0x000f2200081ef104 */
[----:B0-----:R-:W-:-:S06]  /*0370*/  LOP3.LUT R8, R8, UR6, RZ, 0xc0, !PT ;  /* 0x0000000608087c12 */ /* 0x001fcc000f8ec0ff */
[----:B------:R-:W0:Y:S01]  /*0380*/  POPC R8, R8 ;  /* 0x0000000800087309 */ /* 0x000e220000000000 */
[----:B----4-:R-:W0:Y:S02]  /*0390*/  SHFL.IDX PT, R9, R13, R0, 0x1f ;  /* 0x00001f000d097589 */ /* 0x010e2400000e0000 */
[----:B0-----:R-:W-:-:S05]  /*03a0*/  IADD3 R9, PT, PT, R9, -R8, RZ ;  /* 0x8000000809097210 */ /* 0x001fca0007ffe0ff */
[----:B--2---:R-:W-:-:S05]  /*03b0*/  IMAD.WIDE R6, R9, 0x4, R6 ;  /* 0x0000000409067825 */ /* 0x004fca00078e0206 */
[----:B---3--:R-:W-:Y:S01]  /*03c0*/  STG.E desc[UR4][R6.64], R3 ;  /* 0x0000000306007986 */ /* 0x008fe2000c101904 */
[----:B------:R-:W-:Y:S05]  /*03d0*/  EXIT ;  /* 0x000000000000794d */ /* 0x000fea0003800000 */
.L_x_69:
        /* <DEDUP_REMOVED lines=10> */
.L_x_94:


//--------------------- .text._Z22generate_random_primesPiS_i --------------------------
	.section	.text._Z22generate_random_primesPiS_i,"ax",@progbits
	.align	128
        .global         _Z22generate_random_primesPiS_i
        .type           _Z22generate_random_primesPiS_i,@function
        .size           _Z22generate_random_primesPiS_i,(.L_x_95 - _Z22generate_random_primesPiS_i)
        .other          _Z22generate_random_primesPiS_i,@"STO_CUDA_ENTRY STV_DEFAULT"
_Z22generate_random_primesPiS_i:
.text._Z22generate_random_primesPiS_i:
        /* <DEDUP_REMOVED lines=19> */
.L_x_72:
        /* <DEDUP_REMOVED lines=24> */
.L_x_71:
[----:B0-----:R-:W-:Y:S05]  /*02b0*/  BSYNC.RECONVERGENT B0 ;  /* 0x0000000000007941 */ /* 0x001fea0003800200 */
.L_x_70:
        /* <DEDUP_REMOVED lines=18> */
.L_x_73:
        /* <DEDUP_REMOVED lines=10> */
.L_x_95:


//--------------------- .text._Z7permutePii       --------------------------
	.section	.text._Z7permutePii,"ax",@progbits
	.align	128
        .global         _Z7permutePii
        .type           _Z7permutePii,@function
        .size           _Z7permutePii,(.L_x_96 - _Z7permutePii)
        .other          _Z7permutePii,@"STO_CUDA_ENTRY STV_DEFAULT"
_Z7permutePii:
.text._Z7permutePii:
        /* <DEDUP_REMOVED lines=41> */
.L_x_74:
        /* <DEDUP_REMOVED lines=15> */
.L_x_96:


//--------------------- .text._Z11markov_stepPiS_i --------------------------
	.section	.text._Z11markov_stepPiS_i,"ax",@progbits
	.align	128
        .global         _Z11markov_stepPiS_i
        .type           _Z11markov_stepPiS_i,@function
        .size           _Z11markov_stepPiS_i,(.L_x_97 - _Z11markov_stepPiS_i)
        .other          _Z11markov_stepPiS_i,@"STO_CUDA_ENTRY STV_DEFAULT"
_Z11markov_stepPiS_i:
.text._Z11markov_stepPiS_i:
        /* <DEDUP_REMOVED lines=10> */
[----:B------:R-:W-:-:S06]  /*00a0*/  HFMA2 R7, -RZ, RZ, 0, 1.370906829833984375e-06 ;  /* 0x00000017ff077431 */ /* 0x000fcc00000001ff */
[----:B------:R-:W2:Y:S01]  /*00b0*/  LDC.64 R4, c[0x0][0x388] ;  /* 0x0000e200ff047b82 */ /* 0x000ea20000000a00 */
[----:B0-----:R-:W-:-:S06]  /*00c0*/  IMAD.WIDE R2, R9, 0x4, R2 ;  /* 0x0000000409027825 */ /* 0x001fcc00078e0202 */
[----:B-1----:R-:W3:Y:S01]  /*00d0*/  LDG.E R2, desc[UR4][R2.64] ;  /* 0x0000000402027981 */ /* 0x002ee2000c1e1900 */
[----:B------:R-:W-:Y:S01]  /*00e0*/  MOV R6, RZ ;  /* 0x000000ff00067202 */ /* 0x000fe20000000f00 */
[----:B--2---:R-:W-:-:S04]  /*00f0*/  IMAD.WIDE R4, R9, 0x4, R4 ;  /* 0x0000000409047825 */ /* 0x004fc800078e0204 */
[----:B---3--:R-:W-:-:S04]  /*0100*/  IMAD R7, R2, R7, 0x1c9 ;  /* 0x000001c902077424 */ /* 0x008fc800078e0207 */
[----:B------:R-:W-:-:S05]  /*0110*/  IMAD.HI R0, R7, -0x7e18dd3d, R6 ;  /* 0x81e722c307007827 */ /* 0x000fca00078e0206 */
[----:B------:R-:W-:-:S04]  /*0120*/  SHF.R.U32.HI R11, RZ, 0x1f, R0 ;  /* 0x0000001fff0b7819 */ /* 0x000fc80000011600 */
[----:B------:R-:W-:-:S05]  /*0130*/  LEA.HI.SX32 R11, R0, R11, 0x17 ;  /* 0x0000000b000b7211 */ /* 0x000fca00078fbaff */
[----:B------:R-:W-:-:S05]  /*0140*/  IMAD R11, R11, -0x3f1, R7 ;  /* 0xfffffc0f0b0b7824 */ /* 0x000fca00078e0207 */
[----:B------:R-:W-:Y:S01]  /*0150*/  STG.E desc[UR4][R4.64], R11 ;  /* 0x0000000b04007986 */ /* 0x000fe2000c101904 */
[----:B------:R-:W-:Y:S05]  /*0160*/  EXIT ;  /* 0x000000000000794d */ /* 0x000fea0003800000 */
.L_x_75:
        /* <DEDUP_REMOVED lines=9> */
.L_x_97:


//--------------------- .text._Z11find_primesPiS_i --------------------------
	.section	.text._Z11find_primesPiS_i,"ax",@progbits
	.align	128
        .global         _Z11find_primesPiS_i
        .type           _Z11find_primesPiS_i,@function
        .size           _Z11find_primesPiS_i,(.L_x_98 - _Z11find_primesPiS_i)
        .other          _Z11find_primesPiS_i,@"STO_CUDA_ENTRY STV_DEFAULT"
_Z11find_primesPiS_i:
.text._Z11find_primesPiS_i:
[----:B------:R-:W-:Y:S01]  /*0000*/  LDC R1, c[0x0][0x37c] ;  /* 0x0000df00ff017b82 */ /* 0x000fe20000000800 */
[----:B------:R-:W0:Y:S07]  /*0010*/  S2R R3, SR_TID.X ;  /* 0x0000000000037919 */ /* 0x000e2e0000002100 */
[----:B------:R-:W0:Y:S01]  /*0020*/  S2UR UR4, SR_CTAID.X ;  /* 0x00000000000479c3 */ /* 0x000e220000002500 */
[----:B------:R-:W1:Y:S07]  /*0030*/  LDCU UR5, c[0x0][0x390] ;  /* 0x00007200ff0577ac */ /* 0x000e6e0008000800 */
[----:B------:R-:W0:Y:S02]  /*0040*/  LDC R0, c[0x0][0x360] ;  /* 0x0000d800ff007b82 */ /* 0x000e240000000800 */
[----:B0-----:R-:W-:-:S05]  /*0050*/  IMAD R0, R0, UR4, R3 ;  /* 0x0000000400007c24 */ /* 0x001fca000f8e0203 */
[----:B-1----:R-:W-:-:S04]  /*0060*/  ISETP.GE.AND P0, PT, R0, UR5, PT ;  /* 0x0000000500007c0c */ /* 0x002fc8000bf06270 */
[----:B------:R-:W-:-:S13]  /*0070*/  ISETP.LT.OR P0, PT, R0, 0x2, P0 ;  /* 0x000000020000780c */ /* 0x000fda0000701670 */
[----:B------:R-:W-:Y:S05]  /*0080*/  @P0 EXIT ;  /* 0x000000000000094d */ /* 0x000fea0003800000 */
[----:B------:R-:W-:Y:S01]  /*0090*/  ISETP.GE.U32.AND P0, PT, R0, 0x4, PT ;  /* 0x000000040000780c */ /* 0x000fe20003f06070 */
[----:B------:R-:W0:Y:S01]  /*00a0*/  LDCU.64 UR4, c[0x0][0x358] ;  /* 0x00006b00ff0477ac */ /* 0x000e220008000a00 */
[----:B------:R-:W-:Y:S11]  /*00b0*/  BSSY.RECONVERGENT B0, `(.L_x_76) ;  /* 0x000001b000007945 */ /* 0x000ff60003800200 */
[----:B------:R-:W-:Y:S05]  /*00c0*/  @!P0 BRA `(.L_x_77) ;  /* 0x0000000000648947 */ /* 0x000fea0003800000 */
[----:B------:R-:W-:-:S07]  /*00d0*/  IMAD.MOV.U32 R5, RZ, RZ, 0x2 ;  /* 0x00000002ff057424 */ /* 0x000fce00078e00ff */
.L_x_78:
[----:B------:R-:W1:Y:S01]  /*00e0*/  I2F.U32.RP R4, R5 ;  /* 0x0000000500047306 */ /* 0x000e620000209000 */
[----:B------:R-:W-:-:S07]  /*00f0*/  ISETP.NE.U32.AND P1, PT, R5, RZ, PT ;  /* 0x000000ff0500720c */ /* 0x000fce0003f25070 */
[----:B-1----:R-:W1:Y:S02]  /*0100*/  MUFU.RCP R4, R4 ;  /* 0x0000000400047308 */ /* 0x002e640000001000 */
[----:B-1----:R-:W-:-:S06]  /*0110*/  VIADD R2, R4, 0xffffffe ;  /* 0x0ffffffe04027836 */ /* 0x002fcc0000000000 */
[----:B------:R1:W2:Y:S02]  /*0120*/  F2I.FTZ.U32.TRUNC.NTZ R3, R2 ;  /* 0x0000000200037305 */ /* 0x0002a4000021f000 */
[----:B-1----:R-:W-:Y:S01]  /*0130*/  IMAD.MOV.U32 R2, RZ, RZ, RZ ;  /* 0x000000ffff027224 */ /* 0x002fe200078e00ff */
[----:B--2---:R-:W-:-:S05]  /*0140*/  IADD3 R6, PT, PT, RZ, -R3, RZ ;  /* 0x80000003ff067210 */ /* 0x004fca0007ffe0ff */
        /* <DEDUP_REMOVED lines=17> */
.L_x_77:
[----:B0-----:R-:W-:Y:S05]  /*0260*/  BSYNC.RECONVERGENT B0 ;  /* 0x0000000000007941 */ /* 0x001fea0003800200 */
.L_x_76:
        /* <DEDUP_REMOVED lines=18> */
.L_x_79:
        /* <DEDUP_REMOVED lines=15> */
.L_x_98:


//--------------------- .nv.shared._Z28generate_random_primes_fast5PiS_i --------------------------
	.section	.nv.shared._Z28generate_random_primes_fast5PiS_i,"aw",@nobits
	.sectionflags	@""
	.align	16
	.zero		1024


//--------------------- .nv.shared.reserved.0     --------------------------
	.section	.nv.shared.reserved.0,"aw",@nobits
	.weak		__nv_reservedSMEM_offset_0_alias
	.size		__nv_reservedSMEM_offset_0_alias, 0, 64
	.other		__nv_reservedSMEM_offset_0_alias,@"STO_CUDA_RESERVED_SHARED STV_DEFAULT"
__nv_reservedSMEM_offset_0_alias:
	.zero		0
	.zero		64


//--------------------- .nv.shared._Z28generate_random_primes_fast4PiS_i --------------------------
	.section	.nv.shared._Z28generate_random_primes_fast4PiS_i,"aw",@nobits
	.sectionflags	@""
	.align	16
	.zero		1024


//--------------------- .nv.shared._Z28generate_random_primes_fast3PiS_i --------------------------
	.section	.nv.shared._Z28generate_random_primes_fast3PiS_i,"aw",@nobits
	.sectionflags	@""
	.align	16
	.zero		1024


//--------------------- .nv.shared._Z28generate_random_primes_fast2PiS_i --------------------------
	.section	.nv.shared._Z28generate_random_primes_fast2PiS_i,"aw",@nobits
	.sectionflags	@""
	.align	16
	.zero		1024


//--------------------- .nv.shared._Z27generate_random_primes_fastPiS_i --------------------------
	.section	.nv.shared._Z27generate_random_primes_fastPiS_i,"aw",@nobits
	.sectionflags	@""
	.align	16
	.zero		1024


//--------------------- .nv.shared._Z12count_primesPiS_i --------------------------
	.section	.nv.shared._Z12count_primesPiS_i,"aw",@nobits
	.sectionflags	@""
	.align	16
	.zero		1024


//--------------------- .nv.shared._Z25generate_fibonacci_primesPiS_i --------------------------
	.section	.nv.shared._Z25generate_fibonacci_primesPiS_i,"aw",@nobits
	.sectionflags	@""
	.align	16
	.zero		1024


//--------------------- .nv.shared._Z18find_largest_primePiS_i --------------------------
	.section	.nv.shared._Z18find_largest_primePiS_i,"aw",@nobits
	.sectionflags	@""
	.align	16
	.zero		1024


//--------------------- .nv.shared._Z12sieve_primesPiS_i --------------------------
	.section	.nv.shared._Z12sieve_primesPiS_i,"aw",@nobits
	.sectionflags	@""
	.align	16
	.zero		1024


//--------------------- .nv.shared._Z12merge_primesPiS_S_ii --------------------------
	.section	.nv.shared._Z12merge_primesPiS_S_ii,"aw",@nobits
	.sectionflags	@""
	.align	16
	.zero		1024


//--------------------- .nv.shared._Z14shuffle_primesPii --------------------------
	.section	.nv.shared._Z14shuffle_primesPii,"aw",@nobits
	.sectionflags	@""
	.align	16
	.zero		1024


//--------------------- .nv.shared._Z11sort_primesPii --------------------------
	.section	.nv.shared._Z11sort_primesPii,"aw",@nobits
	.sectionflags	@""
	.align	16
	.zero		1024


//--------------------- .nv.shared._Z13reduce_primesPiS_i --------------------------
	.section	.nv.shared._Z13reduce_primesPiS_i,"aw",@nobits
	.sectionflags	@""
	.align	16
	.zero		1024


//--------------------- .nv.shared._Z16transform_primesPiS_i --------------------------
	.section	.nv.shared._Z16transform_primesPiS_i,"aw",@nobits
	.sectionflags	@""
	.align	16
	.zero		1024


//--------------------- .nv.shared._Z13filter_primesPiS_S_i --------------------------
	.section	.nv.shared._Z13filter_primesPiS_S_i,"aw",@nobits
	.sectionflags	@""
	.align	16
	.zero		1024


//--------------------- .nv.shared._Z22generate_random_primesPiS_i --------------------------
	.section	.nv.shared._Z22generate_random_primesPiS_i,"aw",@nobits
	.sectionflags	@""
	.align	16
	.zero		1024


//--------------------- .nv.shared._Z7permutePii  --------------------------
	.section	.nv.shared._Z7permutePii,"aw",@nobits
	.sectionflags	@""
	.align	16
	.zero		1024


//--------------------- .nv.shared._Z11markov_stepPiS_i --------------------------
	.section	.nv.shared._Z11markov_stepPiS_i,"aw",@nobits
	.sectionflags	@""
	.align	16
	.zero		1024


//--------------------- .nv.shared._Z11find_primesPiS_i --------------------------
	.section	.nv.shared._Z11find_primesPiS_i,"aw",@nobits
	.sectionflags	@""
	.align	16
	.zero		1024


//--------------------- .nv.constant0._Z28generate_random_primes_fast5PiS_i --------------------------
	.section	.nv.constant0._Z28generate_random_primes_fast5PiS_i,"a",@progbits
	.sectionflags	@""
	.align	4
.nv.constant0._Z28generate_random_primes_fast5PiS_i:
	.zero		916


//--------------------- .nv.constant0._Z28generate_random_primes_fast4PiS_i --------------------------
	.section	.nv.constant0._Z28generate_random_primes_fast4PiS_i,"a",@progbits
	.sectionflags	@""
	.align	4
.nv.constant0._Z28generate_random_primes_fast4PiS_i:
	.zero		916


//--------------------- .nv.constant0._Z28generate_random_primes_fast3PiS_i --------------------------
	.section	.nv.constant0._Z28generate_random_primes_fast3PiS_i,"a",@progbits
	.sectionflags	@""
	.align	4
.nv.constant0._Z28generate_random_primes_fast3PiS_i:
	.zero		916


//--------------------- .nv.constant0._Z28generate_random_primes_fast2PiS_i --------------------------
	.section	.nv.constant0._Z28generate_random_primes_fast2PiS_i,"a",@progbits
	.sectionflags	@""
	.align	4
.nv.constant0._Z28generate_random_primes_fast2PiS_i:
	.zero		916


//--------------------- .nv.constant0._Z27generate_random_primes_fastPiS_i --------------------------
	.section	.nv.constant0._Z27generate_random_primes_fastPiS_i,"a",@progbits
	.sectionflags	@""
	.align	4
.nv.constant0._Z27generate_random_primes_fastPiS_i:
	.zero		916


//--------------------- .nv.constant0._Z12count_primesPiS_i --------------------------
	.section	.nv.constant0._Z12count_primesPiS_i,"a",@progbits
	.sectionflags	@""
	.align	4
.nv.constant0._Z12count_primesPiS_i:
	.zero		916


//--------------------- .nv.constant0._Z25generate_fibonacci_primesPiS_i --------------------------
	.section	.nv.constant0._Z25generate_fibonacci_primesPiS_i,"a",@progbits
	.sectionflags	@""
	.align	4
.nv.constant0._Z25generate_fibonacci_primesPiS_i:
	.zero		916


//--------------------- .nv.constant0._Z18find_largest_primePiS_i --------------------------
	.section	.nv.constant0._Z18find_largest_primePiS_i,"a",@progbits
	.sectionflags	@""
	.align	4
.nv.constant0._Z18find_largest_primePiS_i:
	.zero		916


//--------------------- .nv.constant0._Z12sieve_primesPiS_i --------------------------
	.section	.nv.constant0._Z12sieve_primesPiS_i,"a",@progbits
	.sectionflags	@""
	.align	4
.nv.constant0._Z12sieve_primesPiS_i:
	.zero		916


//--------------------- .nv.constant0._Z12merge_primesPiS_S_ii --------------------------
	.section	.nv.constant0._Z12merge_primesPiS_S_ii,"a",@progbits
	.sectionflags	@""
	.align	4
.nv.constant0._Z12merge_primesPiS_S_ii:
	.zero		928


//--------------------- .nv.constant0._Z14shuffle_primesPii --------------------------
	.section	.nv.constant0._Z14shuffle_primesPii,"a",@progbits
	.sectionflags	@""
	.align	4
.nv.constant0._Z14shuffle_primesPii:
	.zero		908


//--------------------- .nv.constant0._Z11sort_primesPii --------------------------
	.section	.nv.constant0._Z11sort_primesPii,"a",@progbits
	.sectionflags	@""
	.align	4
.nv.constant0._Z11sort_primesPii:
	.zero		908


//--------------------- .nv.constant0._Z13reduce_primesPiS_i --------------------------
	.section	.nv.constant0._Z13reduce_primesPiS_i,"a",@progbits
	.sectionflags	@""
	.align	4
.nv.constant0._Z13reduce_primesPiS_i:
	.zero		916


//--------------------- .nv.constant0._Z16transform_primesPiS_i --------------------------
	.section	.nv.constant0._Z16transform_primesPiS_i,"a",@progbits
	.sectionflags	@""
	.align	4
.nv.constant0._Z16transform_primesPiS_i:
	.zero		916


//--------------------- .nv.constant0._Z13filter_primesPiS_S_i --------------------------
	.section	.nv.constant0._Z13filter_primesPiS_S_i,"a",@progbits
	.sectionflags	@""
	.align	4
.nv.constant0._Z13filter_primesPiS_S_i:
	.zero		924


//--------------------- .nv.constant0._Z22generate_random_primesPiS_i --------------------------
	.section	.nv.constant0._Z22generate_random_primesPiS_i,"a",@progbits
	.sectionflags	@""
	.align	4
.nv.constant0._Z22generate_random_primesPiS_i:
	.zero		916


//--------------------- .nv.constant0._Z7permutePii --------------------------
	.section	.nv.constant0._Z7permutePii,"a",@progbits
	.sectionflags	@""
	.align	4
.nv.constant0._Z7permutePii:
	.zero		908


//--------------------- .nv.constant0._Z11markov_stepPiS_i --------------------------
	.section	.nv.constant0._Z11markov_stepPiS_i,"a",@progbits
	.sectionflags	@""
	.align	4
.nv.constant0._Z11markov_stepPiS_i:
	.zero		916


//--------------------- .nv.constant0._Z11find_primesPiS_i --------------------------
	.section	.nv.constant0._Z11find_primesPiS_i,"a",@progbits
	.sectionflags	@""
	.align	4
.nv.constant0._Z11find_primesPiS_i:
	.zero		916


//--------------------- SYMBOLS --------------------------

	.type		.nv.reservedSmem.offset0,@object
	.size		.nv.reservedSmem.offset0,0x4
	.type		.nv.reservedSmem.cap,@object
	.size		.nv.reservedSmem.cap,0x4
